//
// Generated by NVIDIA NVVM Compiler
//
// Compiler Build ID: CL-36424714
// Cuda compilation tools, release 13.0, V13.0.88
// Based on NVVM 20.0.0
//

.version 9.0
.target sm_100
.address_size 64

	// .globl	_Z15phase3_cal_cudaPiiiiiiiii
// _ZZ15phase3_cal_cudaPiiiiiiiiiE1a has been demoted
// _ZZ15phase3_cal_cudaPiiiiiiiiiE1b has been demoted
// _ZZ15phase3_cal_cudaPiiiiiiiiiE1c has been demoted
// _ZZ15phase2_cal_cudaPiiiiiiiiiE1a has been demoted
// _ZZ15phase2_cal_cudaPiiiiiiiiiE1b has been demoted
// _ZZ15phase2_cal_cudaPiiiiiiiiiE1c has been demoted
// _ZZ8cal_cudaPiiiiiiiiiE1a has been demoted
// _ZZ8cal_cudaPiiiiiiiiiE1b has been demoted
// _ZZ8cal_cudaPiiiiiiiiiE1c has been demoted

.visible .entry _Z15phase3_cal_cudaPiiiiiiiii(
	.param .u64 .ptr .align 1 _Z15phase3_cal_cudaPiiiiiiiii_param_0,
	.param .u32 _Z15phase3_cal_cudaPiiiiiiiii_param_1,
	.param .u32 _Z15phase3_cal_cudaPiiiiiiiii_param_2,
	.param .u32 _Z15phase3_cal_cudaPiiiiiiiii_param_3,
	.param .u32 _Z15phase3_cal_cudaPiiiiiiiii_param_4,
	.param .u32 _Z15phase3_cal_cudaPiiiiiiiii_param_5,
	.param .u32 _Z15phase3_cal_cudaPiiiiiiiii_param_6,
	.param .u32 _Z15phase3_cal_cudaPiiiiiiiii_param_7,
	.param .u32 _Z15phase3_cal_cudaPiiiiiiiii_param_8
)
{
	.reg .pred 	%p<33>;
	.reg .b32 	%r<144>;
	.reg .b64 	%rd<11>;
	// demoted variable
	.shared .align 4 .b8 _ZZ15phase3_cal_cudaPiiiiiiiiiE1a[16384];
	// demoted variable
	.shared .align 4 .b8 _ZZ15phase3_cal_cudaPiiiiiiiiiE1b[16384];
	// demoted variable
	.shared .align 4 .b8 _ZZ15phase3_cal_cudaPiiiiiiiiiE1c[16384];
	ld.param.u64 	%rd2, [_Z15phase3_cal_cudaPiiiiiiiii_param_0];
	ld.param.u32 	%r67, [_Z15phase3_cal_cudaPiiiiiiiii_param_1];
	ld.param.u32 	%r68, [_Z15phase3_cal_cudaPiiiiiiiii_param_3];
	ld.param.u32 	%r69, [_Z15phase3_cal_cudaPiiiiiiiii_param_4];
	ld.param.u32 	%r71, [_Z15phase3_cal_cudaPiiiiiiiii_param_5];
	ld.param.u32 	%r70, [_Z15phase3_cal_cudaPiiiiiiiii_param_6];
	ld.param.u32 	%r72, [_Z15phase3_cal_cudaPiiiiiiiii_param_7];
	ld.param.u32 	%r73, [_Z15phase3_cal_cudaPiiiiiiiii_param_8];
	cvta.to.global.u64 	%rd1, %rd2;
	add.s32 	%r1, %r73, %r71;
	add.s32 	%r2, %r72, %r70;
	mov.u32 	%r74, %ctaid.x;
	add.s32 	%r129, %r71, %r74;
	setp.ge.s32 	%p4, %r129, %r1;
	@%p4 bra 	$L__BB0_41;
	mov.u32 	%r4, %tid.x;
	mov.u32 	%r5, %tid.y;
	mov.u32 	%r6, %ntid.y;
	mov.u32 	%r7, %ntid.x;
	mul.lo.s32 	%r8, %r69, %r68;
	add.s32 	%r75, %r8, %r4;
	add.s32 	%r76, %r8, %r68;
	min.s32 	%r9, %r76, %r67;
	setp.gt.s32 	%p1, %r9, %r75;
	add.s32 	%r77, %r8, %r5;
	setp.gt.s32 	%p2, %r9, %r77;
	setp.gt.s32 	%p5, %r68, 0;
	setp.lt.s32 	%p6, %r8, %r67;
	and.pred  	%p3, %p5, %p6;
	shl.b32 	%r78, %r5, 2;
	mov.u32 	%r79, _ZZ15phase3_cal_cudaPiiiiiiiiiE1a;
	add.s32 	%r10, %r79, %r78;
	shl.b32 	%r11, %r68, 2;
	shl.b32 	%r12, %r6, 2;
	not.pred 	%p12, %p1;
	not.pred 	%p16, %p2;
	not.pred 	%p20, %p3;
$L__BB0_2:
	ld.param.u32 	%r128, [_Z15phase3_cal_cudaPiiiiiiiii_param_6];
	mov.u32 	%r80, %ctaid.y;
	add.s32 	%r130, %r128, %r80;
	setp.ge.s32 	%p7, %r130, %r2;
	@%p7 bra 	$L__BB0_40;
	mul.lo.s32 	%r15, %r129, %r68;
	add.s32 	%r81, %r15, %r68;
	min.s32 	%r16, %r81, %r67;
	add.s32 	%r17, %r15, %r4;
$L__BB0_4:
	setp.ge.s32 	%p8, %r17, %r16;
	mul.lo.s32 	%r19, %r130, %r68;
	add.s32 	%r82, %r19, %r68;
	min.s32 	%r20, %r82, %r67;
	@%p8 bra 	$L__BB0_10;
	add.s32 	%r21, %r19, %r5;
	mov.u32 	%r131, %r17;
$L__BB0_6:
	setp.ge.s32 	%p9, %r21, %r20;
	@%p9 bra 	$L__BB0_9;
	mad.lo.s32 	%r133, %r131, %r67, %r21;
	neg.s32 	%r83, %r68;
	mad.lo.s32 	%r84, %r83, %r129, %r131;
	mad.lo.s32 	%r132, %r11, %r84, %r10;
	mov.u32 	%r134, %r21;
$L__BB0_8:
	mul.wide.s32 	%rd3, %r133, 4;
	add.s64 	%rd4, %rd1, %rd3;
	ld.global.u32 	%r85, [%rd4];
	st.shared.u32 	[%r132], %r85;
	add.s32 	%r134, %r134, %r6;
	add.s32 	%r133, %r133, %r6;
	add.s32 	%r132, %r132, %r12;
	setp.lt.s32 	%p10, %r134, %r20;
	@%p10 bra 	$L__BB0_8;
$L__BB0_9:
	add.s32 	%r131, %r131, %r7;
	setp.lt.s32 	%p11, %r131, %r16;
	@%p11 bra 	$L__BB0_6;
$L__BB0_10:
	@%p12 bra 	$L__BB0_16;
	add.s32 	%r135, %r8, %r4;
	add.s32 	%r33, %r19, %r5;
$L__BB0_12:
	setp.ge.s32 	%p13, %r33, %r20;
	@%p13 bra 	$L__BB0_15;
	mul.lo.s32 	%r35, %r135, %r67;
	add.s32 	%r86, %r8, %r130;
	sub.s32 	%r87, %r135, %r86;
	mul.lo.s32 	%r36, %r87, %r68;
	mov.u32 	%r136, %r33;
$L__BB0_14:
	add.s32 	%r88, %r136, %r35;
	mul.wide.s32 	%rd5, %r88, 4;
	add.s64 	%rd6, %rd1, %rd5;
	ld.global.u32 	%r89, [%rd6];
	add.s32 	%r90, %r36, %r136;
	shl.b32 	%r91, %r90, 2;
	mov.u32 	%r92, _ZZ15phase3_cal_cudaPiiiiiiiiiE1c;
	add.s32 	%r93, %r92, %r91;
	st.shared.u32 	[%r93], %r89;
	add.s32 	%r136, %r136, %r6;
	setp.lt.s32 	%p14, %r136, %r20;
	@%p14 bra 	$L__BB0_14;
$L__BB0_15:
	add.s32 	%r135, %r135, %r7;
	setp.lt.s32 	%p15, %r135, %r9;
	@%p15 bra 	$L__BB0_12;
$L__BB0_16:
	@%p16 bra 	$L__BB0_22;
	add.s32 	%r137, %r8, %r5;
$L__BB0_18:
	setp.ge.s32 	%p17, %r17, %r16;
	@%p17 bra 	$L__BB0_21;
	add.s32 	%r94, %r8, %r129;
	sub.s32 	%r95, %r137, %r94;
	mul.lo.s32 	%r42, %r95, %r68;
	mov.u32 	%r138, %r17;
$L__BB0_20:
	mad.lo.s32 	%r96, %r138, %r67, %r137;
	mul.wide.s32 	%rd7, %r96, 4;
	add.s64 	%rd8, %rd1, %rd7;
	ld.global.u32 	%r97, [%rd8];
	add.s32 	%r98, %r42, %r138;
	shl.b32 	%r99, %r98, 2;
	mov.u32 	%r100, _ZZ15phase3_cal_cudaPiiiiiiiiiE1b;
	add.s32 	%r101, %r100, %r99;
	st.shared.u32 	[%r101], %r97;
	add.s32 	%r138, %r138, %r7;
	setp.lt.s32 	%p18, %r138, %r16;
	@%p18 bra 	$L__BB0_20;
$L__BB0_21:
	add.s32 	%r137, %r137, %r6;
	setp.lt.s32 	%p19, %r137, %r9;
	@%p19 bra 	$L__BB0_18;
$L__BB0_22:
	bar.sync 	0;
	@%p20 bra 	$L__BB0_33;
	add.s32 	%r46, %r19, %r5;
	mov.u32 	%r139, %r8;
$L__BB0_24:
	setp.ge.s32 	%p21, %r17, %r16;
	@%p21 bra 	$L__BB0_32;
	sub.s32 	%r102, %r139, %r8;
	mul.lo.s32 	%r49, %r102, %r68;
	mov.u32 	%r140, %r17;
$L__BB0_26:
	setp.ge.s32 	%p22, %r46, %r20;
	@%p22 bra 	$L__BB0_31;
	sub.s32 	%r103, %r140, %r15;
	add.s32 	%r104, %r103, %r49;
	shl.b32 	%r105, %r104, 2;
	mov.u32 	%r106, _ZZ15phase3_cal_cudaPiiiiiiiiiE1b;
	add.s32 	%r107, %r106, %r105;
	ld.shared.u32 	%r51, [%r107];
	mul.lo.s32 	%r52, %r103, %r68;
	mov.u32 	%r141, %r46;
$L__BB0_28:
	sub.s32 	%r108, %r141, %r19;
	add.s32 	%r109, %r108, %r49;
	shl.b32 	%r110, %r109, 2;
	mov.u32 	%r111, _ZZ15phase3_cal_cudaPiiiiiiiiiE1c;
	add.s32 	%r112, %r111, %r110;
	ld.shared.u32 	%r113, [%r112];
	add.s32 	%r54, %r113, %r51;
	add.s32 	%r114, %r108, %r52;
	shl.b32 	%r115, %r114, 2;
	mov.u32 	%r116, _ZZ15phase3_cal_cudaPiiiiiiiiiE1a;
	add.s32 	%r55, %r116, %r115;
	ld.shared.u32 	%r117, [%r55];
	setp.ge.s32 	%p23, %r54, %r117;
	@%p23 bra 	$L__BB0_30;
	st.shared.u32 	[%r55], %r54;
$L__BB0_30:
	add.s32 	%r141, %r141, %r6;
	setp.lt.s32 	%p24, %r141, %r20;
	@%p24 bra 	$L__BB0_28;
$L__BB0_31:
	add.s32 	%r140, %r140, %r7;
	setp.lt.s32 	%p25, %r140, %r16;
	@%p25 bra 	$L__BB0_26;
$L__BB0_32:
	bar.sync 	0;
	add.s32 	%r139, %r139, 1;
	setp.lt.s32 	%p26, %r139, %r9;
	@%p26 bra 	$L__BB0_24;
$L__BB0_33:
	setp.ge.s32 	%p27, %r17, %r16;
	@%p27 bra 	$L__BB0_39;
	add.s32 	%r47, %r19, %r5;
	mov.u32 	%r142, %r17;
$L__BB0_35:
	setp.ge.s32 	%p28, %r47, %r20;
	@%p28 bra 	$L__BB0_38;
	add.s32 	%r118, %r15, %r130;
	sub.s32 	%r119, %r142, %r118;
	mul.lo.s32 	%r60, %r119, %r68;
	mul.lo.s32 	%r61, %r142, %r67;
	mov.u32 	%r143, %r47;
$L__BB0_37:
	add.s32 	%r120, %r60, %r143;
	shl.b32 	%r121, %r120, 2;
	mov.u32 	%r122, _ZZ15phase3_cal_cudaPiiiiiiiiiE1a;
	add.s32 	%r123, %r122, %r121;
	ld.shared.u32 	%r124, [%r123];
	add.s32 	%r125, %r143, %r61;
	mul.wide.s32 	%rd9, %r125, 4;
	add.s64 	%rd10, %rd1, %rd9;
	st.global.u32 	[%rd10], %r124;
	add.s32 	%r143, %r143, %r6;
	setp.lt.s32 	%p29, %r143, %r20;
	@%p29 bra 	$L__BB0_37;
$L__BB0_38:
	add.s32 	%r142, %r142, %r7;
	setp.lt.s32 	%p30, %r142, %r16;
	@%p30 bra 	$L__BB0_35;
$L__BB0_39:
	mov.u32 	%r126, %nctaid.y;
	add.s32 	%r130, %r130, %r126;
	setp.lt.s32 	%p31, %r130, %r2;
	@%p31 bra 	$L__BB0_4;
$L__BB0_40:
	mov.u32 	%r127, %nctaid.x;
	add.s32 	%r129, %r129, %r127;
	setp.lt.s32 	%p32, %r129, %r1;
	@%p32 bra 	$L__BB0_2;
$L__BB0_41:
	ret;

}
	// .globl	_Z15phase2_cal_cudaPiiiiiiiii
.visible .entry _Z15phase2_cal_cudaPiiiiiiiii(
	.param .u64 .ptr .align 1 _Z15phase2_cal_cudaPiiiiiiiii_param_0,
	.param .u32 _Z15phase2_cal_cudaPiiiiiiiii_param_1,
	.param .u32 _Z15phase2_cal_cudaPiiiiiiiii_param_2,
	.param .u32 _Z15phase2_cal_cudaPiiiiiiiii_param_3,
	.param .u32 _Z15phase2_cal_cudaPiiiiiiiii_param_4,
	.param .u32 _Z15phase2_cal_cudaPiiiiiiiii_param_5,
	.param .u32 _Z15phase2_cal_cudaPiiiiiiiii_param_6,
	.param .u32 _Z15phase2_cal_cudaPiiiiiiiii_param_7,
	.param .u32 _Z15phase2_cal_cudaPiiiiiiiii_param_8
)
{
	.reg .pred 	%p<33>;
	.reg .b32 	%r<151>;
	.reg .b64 	%rd<11>;
	// demoted variable
	.shared .align 4 .b8 _ZZ15phase2_cal_cudaPiiiiiiiiiE1a[16384];
	// demoted variable
	.shared .align 4 .b8 _ZZ15phase2_cal_cudaPiiiiiiiiiE1b[16384];
	// demoted variable
	.shared .align 4 .b8 _ZZ15phase2_cal_cudaPiiiiiiiiiE1c[16384];
	ld.param.u64 	%rd2, [_Z15phase2_cal_cudaPiiiiiiiii_param_0];
	ld.param.u32 	%r68, [_Z15phase2_cal_cudaPiiiiiiiii_param_1];
	ld.param.u32 	%r70, [_Z15phase2_cal_cudaPiiiiiiiii_param_4];
	ld.param.u32 	%r72, [_Z15phase2_cal_cudaPiiiiiiiii_param_5];
	ld.param.u32 	%r71, [_Z15phase2_cal_cudaPiiiiiiiii_param_6];
	ld.param.u32 	%r73, [_Z15phase2_cal_cudaPiiiiiiiii_param_7];
	ld.param.u32 	%r74, [_Z15phase2_cal_cudaPiiiiiiiii_param_8];
	cvta.to.global.u64 	%rd1, %rd2;
	add.s32 	%r1, %r74, %r72;
	add.s32 	%r2, %r73, %r71;
	mov.u32 	%r75, %ctaid.x;
	add.s32 	%r136, %r72, %r75;
	setp.ge.s32 	%p4, %r136, %r1;
	@%p4 bra 	$L__BB1_41;
	ld.param.u32 	%r132, [_Z15phase2_cal_cudaPiiiiiiiii_param_3];
	mov.u32 	%r76, %tid.x;
	mov.u32 	%r4, %tid.y;
	mov.u32 	%r5, %ntid.y;
	mov.u32 	%r6, %ntid.x;
	mul.lo.s32 	%r7, %r70, %r132;
	add.s32 	%r77, %r7, %r76;
	add.s32 	%r78, %r7, %r132;
	min.s32 	%r8, %r78, %r68;
	setp.gt.s32 	%p1, %r8, %r77;
	add.s32 	%r79, %r7, %r4;
	setp.gt.s32 	%p2, %r8, %r79;
	shl.b32 	%r9, %r70, 5;
	add.s32 	%r80, %r9, 32;
	setp.ne.s32 	%p5, %r9, 2147483616;
	setp.lt.s32 	%p6, %r9, %r68;
	and.pred  	%p3, %p5, %p6;
	min.s32 	%r10, %r80, %r68;
	shl.b32 	%r11, %r5, 2;
	not.pred 	%p12, %p1;
	not.pred 	%p16, %p2;
	not.pred 	%p20, %p3;
$L__BB1_2:
	ld.param.u32 	%r135, [_Z15phase2_cal_cudaPiiiiiiiii_param_6];
	mov.u32 	%r81, %ctaid.y;
	add.s32 	%r137, %r135, %r81;
	setp.ge.s32 	%p7, %r137, %r2;
	@%p7 bra 	$L__BB1_40;
	ld.param.u32 	%r133, [_Z15phase2_cal_cudaPiiiiiiiii_param_3];
	mul.lo.s32 	%r14, %r136, %r133;
	add.s32 	%r82, %r14, %r133;
	min.s32 	%r15, %r82, %r68;
	mov.u32 	%r83, %tid.x;
	add.s32 	%r16, %r14, %r83;
	shl.b32 	%r84, %r14, 8;
	shl.b32 	%r85, %r4, 2;
	mov.u32 	%r86, _ZZ15phase2_cal_cudaPiiiiiiiiiE1a;
	add.s32 	%r87, %r86, %r85;
	sub.s32 	%r17, %r87, %r84;
$L__BB1_4:
	ld.param.u32 	%r134, [_Z15phase2_cal_cudaPiiiiiiiii_param_3];
	setp.ge.s32 	%p8, %r16, %r15;
	mul.lo.s32 	%r19, %r137, %r134;
	add.s32 	%r88, %r19, %r134;
	min.s32 	%r20, %r88, %r68;
	@%p8 bra 	$L__BB1_10;
	add.s32 	%r21, %r19, %r4;
	mov.u32 	%r138, %r16;
$L__BB1_6:
	setp.ge.s32 	%p9, %r21, %r20;
	@%p9 bra 	$L__BB1_9;
	shl.b32 	%r89, %r138, 8;
	add.s32 	%r140, %r17, %r89;
	mad.lo.s32 	%r139, %r138, %r68, %r21;
	mov.u32 	%r141, %r21;
$L__BB1_8:
	mul.wide.s32 	%rd3, %r139, 4;
	add.s64 	%rd4, %rd1, %rd3;
	ld.global.u32 	%r90, [%rd4];
	st.shared.u32 	[%r140], %r90;
	add.s32 	%r141, %r141, %r5;
	add.s32 	%r140, %r140, %r11;
	add.s32 	%r139, %r139, %r5;
	setp.lt.s32 	%p10, %r141, %r20;
	@%p10 bra 	$L__BB1_8;
$L__BB1_9:
	add.s32 	%r138, %r138, %r6;
	setp.lt.s32 	%p11, %r138, %r15;
	@%p11 bra 	$L__BB1_6;
$L__BB1_10:
	@%p12 bra 	$L__BB1_16;
	mov.u32 	%r91, %tid.x;
	add.s32 	%r142, %r7, %r91;
	add.s32 	%r33, %r19, %r4;
$L__BB1_12:
	setp.ge.s32 	%p13, %r33, %r20;
	@%p13 bra 	$L__BB1_15;
	mul.lo.s32 	%r35, %r142, %r68;
	sub.s32 	%r92, %r142, %r7;
	shl.b32 	%r93, %r92, 8;
	mov.u32 	%r94, _ZZ15phase2_cal_cudaPiiiiiiiiiE1c;
	add.s32 	%r36, %r94, %r93;
	mov.u32 	%r143, %r33;
$L__BB1_14:
	add.s32 	%r95, %r143, %r35;
	mul.wide.s32 	%rd5, %r95, 4;
	add.s64 	%rd6, %rd1, %rd5;
	ld.global.u32 	%r96, [%rd6];
	sub.s32 	%r97, %r143, %r19;
	shl.b32 	%r98, %r97, 2;
	add.s32 	%r99, %r36, %r98;
	st.shared.u32 	[%r99], %r96;
	add.s32 	%r143, %r143, %r5;
	setp.lt.s32 	%p14, %r143, %r20;
	@%p14 bra 	$L__BB1_14;
$L__BB1_15:
	add.s32 	%r142, %r142, %r6;
	setp.lt.s32 	%p15, %r142, %r8;
	@%p15 bra 	$L__BB1_12;
$L__BB1_16:
	@%p16 bra 	$L__BB1_22;
	add.s32 	%r144, %r7, %r4;
$L__BB1_18:
	setp.ge.s32 	%p17, %r16, %r15;
	@%p17 bra 	$L__BB1_21;
	sub.s32 	%r100, %r144, %r7;
	shl.b32 	%r101, %r100, 2;
	mov.u32 	%r102, _ZZ15phase2_cal_cudaPiiiiiiiiiE1b;
	add.s32 	%r42, %r102, %r101;
	mov.u32 	%r145, %r16;
$L__BB1_20:
	mad.lo.s32 	%r103, %r145, %r68, %r144;
	mul.wide.s32 	%rd7, %r103, 4;
	add.s64 	%rd8, %rd1, %rd7;
	ld.global.u32 	%r104, [%rd8];
	sub.s32 	%r105, %r145, %r14;
	shl.b32 	%r106, %r105, 8;
	add.s32 	%r107, %r42, %r106;
	st.shared.u32 	[%r107], %r104;
	add.s32 	%r145, %r145, %r6;
	setp.lt.s32 	%p18, %r145, %r15;
	@%p18 bra 	$L__BB1_20;
$L__BB1_21:
	add.s32 	%r144, %r144, %r5;
	setp.lt.s32 	%p19, %r144, %r8;
	@%p19 bra 	$L__BB1_18;
$L__BB1_22:
	bar.sync 	0;
	@%p20 bra 	$L__BB1_33;
	add.s32 	%r46, %r19, %r4;
	mov.u32 	%r146, %r9;
$L__BB1_24:
	setp.ge.s32 	%p21, %r16, %r15;
	@%p21 bra 	$L__BB1_32;
	sub.s32 	%r108, %r146, %r9;
	shl.b32 	%r109, %r108, 2;
	mov.u32 	%r110, _ZZ15phase2_cal_cudaPiiiiiiiiiE1b;
	add.s32 	%r49, %r110, %r109;
	shl.b32 	%r111, %r108, 8;
	mov.u32 	%r112, _ZZ15phase2_cal_cudaPiiiiiiiiiE1c;
	add.s32 	%r50, %r112, %r111;
	mov.u32 	%r147, %r16;
$L__BB1_26:
	setp.ge.s32 	%p22, %r46, %r20;
	@%p22 bra 	$L__BB1_31;
	sub.s32 	%r113, %r147, %r14;
	shl.b32 	%r114, %r113, 8;
	add.s32 	%r115, %r49, %r114;
	ld.shared.u32 	%r52, [%r115];
	mov.u32 	%r116, _ZZ15phase2_cal_cudaPiiiiiiiiiE1a;
	add.s32 	%r53, %r116, %r114;
	mov.u32 	%r148, %r46;
$L__BB1_28:
	sub.s32 	%r117, %r148, %r19;
	shl.b32 	%r118, %r117, 2;
	add.s32 	%r119, %r50, %r118;
	ld.shared.u32 	%r120, [%r119];
	add.s32 	%r55, %r120, %r52;
	add.s32 	%r56, %r53, %r118;
	ld.shared.u32 	%r121, [%r56];
	setp.ge.s32 	%p23, %r55, %r121;
	@%p23 bra 	$L__BB1_30;
	st.shared.u32 	[%r56], %r55;
$L__BB1_30:
	add.s32 	%r148, %r148, %r5;
	setp.lt.s32 	%p24, %r148, %r20;
	@%p24 bra 	$L__BB1_28;
$L__BB1_31:
	add.s32 	%r147, %r147, %r6;
	setp.lt.s32 	%p25, %r147, %r15;
	@%p25 bra 	$L__BB1_26;
$L__BB1_32:
	bar.sync 	0;
	add.s32 	%r146, %r146, 1;
	setp.lt.s32 	%p26, %r146, %r10;
	@%p26 bra 	$L__BB1_24;
$L__BB1_33:
	setp.ge.s32 	%p27, %r16, %r15;
	@%p27 bra 	$L__BB1_39;
	add.s32 	%r47, %r19, %r4;
	mov.u32 	%r149, %r16;
$L__BB1_35:
	setp.ge.s32 	%p28, %r47, %r20;
	@%p28 bra 	$L__BB1_38;
	sub.s32 	%r122, %r149, %r14;
	shl.b32 	%r123, %r122, 8;
	mov.u32 	%r124, _ZZ15phase2_cal_cudaPiiiiiiiiiE1a;
	add.s32 	%r61, %r124, %r123;
	mul.lo.s32 	%r62, %r149, %r68;
	mov.u32 	%r150, %r47;
$L__BB1_37:
	sub.s32 	%r125, %r150, %r19;
	shl.b32 	%r126, %r125, 2;
	add.s32 	%r127, %r61, %r126;
	ld.shared.u32 	%r128, [%r127];
	add.s32 	%r129, %r150, %r62;
	mul.wide.s32 	%rd9, %r129, 4;
	add.s64 	%rd10, %rd1, %rd9;
	st.global.u32 	[%rd10], %r128;
	add.s32 	%r150, %r150, %r5;
	setp.lt.s32 	%p29, %r150, %r20;
	@%p29 bra 	$L__BB1_37;
$L__BB1_38:
	add.s32 	%r149, %r149, %r6;
	setp.lt.s32 	%p30, %r149, %r15;
	@%p30 bra 	$L__BB1_35;
$L__BB1_39:
	mov.u32 	%r130, %nctaid.y;
	add.s32 	%r137, %r137, %r130;
	setp.lt.s32 	%p31, %r137, %r2;
	@%p31 bra 	$L__BB1_4;
$L__BB1_40:
	mov.u32 	%r131, %nctaid.x;
	add.s32 	%r136, %r136, %r131;
	setp.lt.s32 	%p32, %r136, %r1;
	@%p32 bra 	$L__BB1_2;
$L__BB1_41:
	ret;

}
	// .globl	_Z8cal_cudaPiiiiiiiii
.visible .entry _Z8cal_cudaPiiiiiiiii(
	.param .u64 .ptr .align 1 _Z8cal_cudaPiiiiiiiii_param_0,
	.param .u32 _Z8cal_cudaPiiiiiiiii_param_1,
	.param .u32 _Z8cal_cudaPiiiiiiiii_param_2,
	.param .u32 _Z8cal_cudaPiiiiiiiii_param_3,
	.param .u32 _Z8cal_cudaPiiiiiiiii_param_4,
	.param .u32 _Z8cal_cudaPiiiiiiiii_param_5,
	.param .u32 _Z8cal_cudaPiiiiiiiii_param_6,
	.param .u32 _Z8cal_cudaPiiiiiiiii_param_7,
	.param .u32 _Z8cal_cudaPiiiiiiiii_param_8
)
{
	.reg .pred 	%p<36>;
	.reg .b32 	%r<157>;
	.reg .b64 	%rd<11>;
	// demoted variable
	.shared .align 4 .b8 _ZZ8cal_cudaPiiiiiiiiiE1a[16384];
	// demoted variable
	.shared .align 4 .b8 _ZZ8cal_cudaPiiiiiiiiiE1b[16384];
	// demoted variable
	.shared .align 4 .b8 _ZZ8cal_cudaPiiiiiiiiiE1c[16384];
	ld.param.u64 	%rd2, [_Z8cal_cudaPiiiiiiiii_param_0];
	ld.param.u32 	%r73, [_Z8cal_cudaPiiiiiiiii_param_1];
	ld.param.u32 	%r74, [_Z8cal_cudaPiiiiiiiii_param_3];
	ld.param.u32 	%r77, [_Z8cal_cudaPiiiiiiiii_param_5];
	ld.param.u32 	%r76, [_Z8cal_cudaPiiiiiiiii_param_6];
	ld.param.u32 	%r78, [_Z8cal_cudaPiiiiiiiii_param_7];
	ld.param.u32 	%r79, [_Z8cal_cudaPiiiiiiiii_param_8];
	cvta.to.global.u64 	%rd1, %rd2;
	add.s32 	%r1, %r79, %r77;
	add.s32 	%r2, %r78, %r76;
	mov.u32 	%r80, %ctaid.x;
	add.s32 	%r140, %r77, %r80;
	setp.ge.s32 	%p5, %r140, %r1;
	@%p5 bra 	$L__BB2_41;
	ld.param.u32 	%r136, [_Z8cal_cudaPiiiiiiiii_param_4];
	mov.u32 	%r81, %ctaid.y;
	add.s32 	%r4, %r76, %r81;
	mov.u32 	%r5, %tid.x;
	mov.u32 	%r6, %tid.y;
	mov.u32 	%r7, %ntid.y;
	mov.u32 	%r8, %ntid.x;
	mul.lo.s32 	%r9, %r136, %r74;
	add.s32 	%r10, %r9, %r5;
	add.s32 	%r82, %r9, %r74;
	min.s32 	%r11, %r82, %r73;
	setp.le.s32 	%p1, %r11, %r10;
	add.s32 	%r12, %r9, %r6;
	setp.le.s32 	%p2, %r11, %r12;
	shl.b32 	%r13, %r136, 5;
	add.s32 	%r83, %r13, 32;
	setp.ne.s32 	%p6, %r13, 2147483616;
	setp.lt.s32 	%p7, %r13, %r73;
	and.pred  	%p3, %p6, %p7;
	min.s32 	%r14, %r83, %r73;
	shl.b32 	%r15, %r7, 2;
	not.pred 	%p23, %p3;
$L__BB2_2:
	setp.ge.s32 	%p8, %r4, %r2;
	@%p8 bra 	$L__BB2_40;
	ld.param.u32 	%r137, [_Z8cal_cudaPiiiiiiiii_param_4];
	mul.lo.s32 	%r17, %r140, %r74;
	add.s32 	%r84, %r17, %r74;
	min.s32 	%r18, %r84, %r73;
	add.s32 	%r19, %r17, %r5;
	setp.eq.s32 	%p9, %r137, %r140;
	or.pred  	%p4, %p9, %p1;
	shl.b32 	%r85, %r17, 8;
	shl.b32 	%r86, %r6, 2;
	mov.u32 	%r87, _ZZ8cal_cudaPiiiiiiiiiE1a;
	add.s32 	%r88, %r87, %r86;
	sub.s32 	%r20, %r88, %r85;
	mov.u32 	%r141, %r4;
$L__BB2_4:
	setp.ge.s32 	%p10, %r19, %r18;
	mul.lo.s32 	%r22, %r141, %r74;
	add.s32 	%r89, %r22, %r74;
	min.s32 	%r23, %r89, %r73;
	@%p10 bra 	$L__BB2_10;
	add.s32 	%r24, %r22, %r6;
	mov.u32 	%r142, %r19;
$L__BB2_6:
	setp.ge.s32 	%p11, %r24, %r23;
	@%p11 bra 	$L__BB2_9;
	shl.b32 	%r90, %r142, 8;
	add.s32 	%r144, %r20, %r90;
	mad.lo.s32 	%r143, %r142, %r73, %r24;
	mov.u32 	%r145, %r24;
$L__BB2_8:
	mul.wide.s32 	%rd3, %r143, 4;
	add.s64 	%rd4, %rd1, %rd3;
	ld.global.u32 	%r91, [%rd4];
	st.shared.u32 	[%r144], %r91;
	add.s32 	%r145, %r145, %r7;
	add.s32 	%r144, %r144, %r15;
	add.s32 	%r143, %r143, %r7;
	setp.lt.s32 	%p12, %r145, %r23;
	@%p12 bra 	$L__BB2_8;
$L__BB2_9:
	add.s32 	%r142, %r142, %r8;
	setp.lt.s32 	%p13, %r142, %r18;
	@%p13 bra 	$L__BB2_6;
$L__BB2_10:
	ld.param.u32 	%r138, [_Z8cal_cudaPiiiiiiiii_param_4];
	setp.eq.s32 	%p14, %r138, %r140;
	mov.u32 	%r92, _ZZ8cal_cudaPiiiiiiiiiE1c;
	mov.u32 	%r93, _ZZ8cal_cudaPiiiiiiiiiE1a;
	selp.b32 	%r148, %r93, %r92, %p14;
	@%p4 bra 	$L__BB2_16;
	add.s32 	%r36, %r22, %r6;
	mov.u32 	%r146, %r10;
$L__BB2_12:
	setp.ge.s32 	%p15, %r36, %r23;
	@%p15 bra 	$L__BB2_15;
	mul.lo.s32 	%r38, %r146, %r73;
	sub.s32 	%r94, %r146, %r9;
	shl.b32 	%r95, %r94, 8;
	mov.u32 	%r96, _ZZ8cal_cudaPiiiiiiiiiE1c;
	add.s32 	%r39, %r96, %r95;
	mov.u32 	%r147, %r36;
$L__BB2_14:
	add.s32 	%r97, %r147, %r38;
	mul.wide.s32 	%rd5, %r97, 4;
	add.s64 	%rd6, %rd1, %rd5;
	ld.global.u32 	%r98, [%rd6];
	sub.s32 	%r99, %r147, %r22;
	shl.b32 	%r100, %r99, 2;
	add.s32 	%r101, %r39, %r100;
	st.shared.u32 	[%r101], %r98;
	add.s32 	%r147, %r147, %r7;
	setp.lt.s32 	%p16, %r147, %r23;
	@%p16 bra 	$L__BB2_14;
$L__BB2_15:
	add.s32 	%r146, %r146, %r8;
	setp.lt.s32 	%p17, %r146, %r11;
	mov.u32 	%r148, _ZZ8cal_cudaPiiiiiiiiiE1c;
	@%p17 bra 	$L__BB2_12;
$L__BB2_16:
	ld.param.u32 	%r139, [_Z8cal_cudaPiiiiiiiii_param_4];
	setp.eq.s32 	%p18, %r139, %r141;
	or.pred  	%p19, %p18, %p2;
	mov.u32 	%r103, _ZZ8cal_cudaPiiiiiiiiiE1b;
	mov.u32 	%r104, _ZZ8cal_cudaPiiiiiiiiiE1a;
	selp.b32 	%r151, %r104, %r103, %p18;
	@%p19 bra 	$L__BB2_22;
	mov.u32 	%r149, %r12;
$L__BB2_18:
	@%p10 bra 	$L__BB2_21;
	sub.s32 	%r105, %r149, %r9;
	shl.b32 	%r106, %r105, 2;
	mov.u32 	%r107, _ZZ8cal_cudaPiiiiiiiiiE1b;
	add.s32 	%r46, %r107, %r106;
	mov.u32 	%r150, %r19;
$L__BB2_20:
	mad.lo.s32 	%r108, %r150, %r73, %r149;
	mul.wide.s32 	%rd7, %r108, 4;
	add.s64 	%rd8, %rd1, %rd7;
	ld.global.u32 	%r109, [%rd8];
	sub.s32 	%r110, %r150, %r17;
	shl.b32 	%r111, %r110, 8;
	add.s32 	%r112, %r46, %r111;
	st.shared.u32 	[%r112], %r109;
	add.s32 	%r150, %r150, %r8;
	setp.lt.s32 	%p21, %r150, %r18;
	@%p21 bra 	$L__BB2_20;
$L__BB2_21:
	add.s32 	%r149, %r149, %r7;
	setp.lt.s32 	%p22, %r149, %r11;
	mov.u32 	%r151, _ZZ8cal_cudaPiiiiiiiiiE1b;
	@%p22 bra 	$L__BB2_18;
$L__BB2_22:
	bar.sync 	0;
	@%p23 bra 	$L__BB2_33;
	add.s32 	%r51, %r22, %r6;
	mov.u32 	%r152, %r13;
$L__BB2_24:
	setp.ge.s32 	%p24, %r19, %r18;
	@%p24 bra 	$L__BB2_32;
	sub.s32 	%r114, %r152, %r13;
	shl.b32 	%r115, %r114, 2;
	add.s32 	%r54, %r151, %r115;
	shl.b32 	%r116, %r114, 8;
	add.s32 	%r55, %r148, %r116;
	mov.u32 	%r153, %r19;
$L__BB2_26:
	setp.ge.s32 	%p25, %r51, %r23;
	@%p25 bra 	$L__BB2_31;
	sub.s32 	%r117, %r153, %r17;
	shl.b32 	%r118, %r117, 8;
	add.s32 	%r57, %r54, %r118;
	mov.u32 	%r119, _ZZ8cal_cudaPiiiiiiiiiE1a;
	add.s32 	%r58, %r119, %r118;
	mov.u32 	%r154, %r51;
$L__BB2_28:
	ld.shared.u32 	%r120, [%r57];
	sub.s32 	%r121, %r154, %r22;
	shl.b32 	%r122, %r121, 2;
	add.s32 	%r123, %r55, %r122;
	ld.shared.u32 	%r124, [%r123];
	add.s32 	%r60, %r124, %r120;
	add.s32 	%r61, %r58, %r122;
	ld.shared.u32 	%r125, [%r61];
	setp.ge.s32 	%p26, %r60, %r125;
	@%p26 bra 	$L__BB2_30;
	st.shared.u32 	[%r61], %r60;
$L__BB2_30:
	add.s32 	%r154, %r154, %r7;
	setp.lt.s32 	%p27, %r154, %r23;
	@%p27 bra 	$L__BB2_28;
$L__BB2_31:
	add.s32 	%r153, %r153, %r8;
	setp.lt.s32 	%p28, %r153, %r18;
	@%p28 bra 	$L__BB2_26;
$L__BB2_32:
	bar.sync 	0;
	add.s32 	%r152, %r152, 1;
	setp.lt.s32 	%p29, %r152, %r14;
	@%p29 bra 	$L__BB2_24;
$L__BB2_33:
	setp.ge.s32 	%p30, %r19, %r18;
	@%p30 bra 	$L__BB2_39;
	add.s32 	%r52, %r22, %r6;
	mov.u32 	%r155, %r19;
$L__BB2_35:
	setp.ge.s32 	%p31, %r52, %r23;
	@%p31 bra 	$L__BB2_38;
	sub.s32 	%r126, %r155, %r17;
	shl.b32 	%r127, %r126, 8;
	mov.u32 	%r128, _ZZ8cal_cudaPiiiiiiiiiE1a;
	add.s32 	%r66, %r128, %r127;
	mul.lo.s32 	%r67, %r155, %r73;
	mov.u32 	%r156, %r52;
$L__BB2_37:
	sub.s32 	%r129, %r156, %r22;
	shl.b32 	%r130, %r129, 2;
	add.s32 	%r131, %r66, %r130;
	ld.shared.u32 	%r132, [%r131];
	add.s32 	%r133, %r156, %r67;
	mul.wide.s32 	%rd9, %r133, 4;
	add.s64 	%rd10, %rd1, %rd9;
	st.global.u32 	[%rd10], %r132;
	add.s32 	%r156, %r156, %r7;
	setp.lt.s32 	%p32, %r156, %r23;
	@%p32 bra 	$L__BB2_37;
$L__BB2_38:
	add.s32 	%r155, %r155, %r8;
	setp.lt.s32 	%p33, %r155, %r18;
	@%p33 bra 	$L__BB2_35;
$L__BB2_39:
	mov.u32 	%r134, %nctaid.y;
	add.s32 	%r141, %r141, %r134;
	setp.lt.s32 	%p34, %r141, %r2;
	@%p34 bra 	$L__BB2_4;
$L__BB2_40:
	mov.u32 	%r135, %nctaid.x;
	add.s32 	%r140, %r140, %r135;
	setp.lt.s32 	%p35, %r140, %r1;
	@%p35 bra 	$L__BB2_2;
$L__BB2_41:
	ret;

}


// ===== COMPILED SASS (sm_100) =====

	.target	sm_100

	.elftype	@"ET_EXEC"


//--------------------- .note.nv.tkinfo           --------------------------
	.section	.note.nv.tkinfo,"",@"SHT_NOTE"
	.sectionflags	@"SHF_NOTE_NV_TKINFO"
	.tkinfo
        /*0018*/ 	.word	0x00000002
        /*0030*/ 	.string	""
        /*0030*/ 	.string	"ptxas"
        /*0030*/ 	.string	"Cuda compilation tools, release 13.0, V13.0.88"
        /*0030*/ 	.string	"Build cuda_13.0.r13.0/compiler.36424714_0"
        /*0030*/ 	.string	"-arch sm_100 -m 64 "



//--------------------- .note.nv.cuinfo           --------------------------
	.section	.note.nv.cuinfo,"",@"SHT_NOTE"
	.sectionflags	@"SHF_NOTE_NV_CUINFO"
        /*0018*/ 	.short	0x0002
        /*001a*/ 	.short	0x0064
        /*001c*/ 	.short	0x0082
	.zero		2


//--------------------- .nv.info                  --------------------------
	.section	.nv.info,"",@"SHT_CUDA_INFO"
	.align	4


	//----- nvinfo : EIATTR_REGCOUNT
	.align		4
        /*0000*/ 	.byte	0x04, 0x2f
        /*0002*/ 	.short	(.L_1 - .L_0)
	.align		4
.L_0:
        /*0004*/ 	.word	index@(_Z15phase3_cal_cudaPiiiiiiiii)
        /*0008*/ 	.word	0x0000001c


	//----- nvinfo : EIATTR_FRAME_SIZE
	.align		4
.L_1:
        /*000c*/ 	.byte	0x04, 0x11
        /*000e*/ 	.short	(.L_3 - .L_2)
	.align		4
.L_2:
        /*0010*/ 	.word	index@(_Z15phase3_cal_cudaPiiiiiiiii)
        /*0014*/ 	.word	0x00000000


	//----- nvinfo : EIATTR_REGCOUNT
	.align		4
.L_3:
        /*0018*/ 	.byte	0x04, 0x2f
        /*001a*/ 	.short	(.L_5 - .L_4)
	.align		4
.L_4:
        /*001c*/ 	.word	index@(_Z15phase2_cal_cudaPiiiiiiiii)
        /*0020*/ 	.word	0x0000001c


	//----- nvinfo : EIATTR_FRAME_SIZE
	.align		4
.L_5:
        /*0024*/ 	.byte	0x04, 0x11
        /*0026*/ 	.short	(.L_7 - .L_6)
	.align		4
.L_6:
        /*0028*/ 	.word	index@(_Z15phase2_cal_cudaPiiiiiiiii)
        /*002c*/ 	.word	0x00000000


	//----- nvinfo : EIATTR_REGCOUNT
	.align		4
.L_7:
        /*0030*/ 	.byte	0x04, 0x2f
        /*0032*/ 	.short	(.L_9 - .L_8)
	.align		4
.L_8:
        /*0034*/ 	.word	index@(_Z8cal_cudaPiiiiiiiii)
        /*0038*/ 	.word	0x0000001e


	//----- nvinfo : EIATTR_FRAME_SIZE
	.align		4
.L_9:
        /*003c*/ 	.byte	0x04, 0x11
        /*003e*/ 	.short	(.L_11 - .L_10)
	.align		4
.L_10:
        /*0040*/ 	.word	index@(_Z8cal_cudaPiiiiiiiii)
        /*0044*/ 	.word	0x00000000


	//----- nvinfo : EIATTR_MIN_STACK_SIZE
	.align		4
.L_11:
        /*0048*/ 	.byte	0x04, 0x12
        /*004a*/ 	.short	(.L_13 - .L_12)
	.align		4
.L_12:
        /*004c*/ 	.word	index@(_Z8cal_cudaPiiiiiiiii)
        /*0050*/ 	.word	0x00000000


	//----- nvinfo : EIATTR_MIN_STACK_SIZE
	.align		4
.L_13:
        /*0054*/ 	.byte	0x04, 0x12
        /*0056*/ 	.short	(.L_15 - .L_14)
	.align		4
.L_14:
        /*0058*/ 	.word	index@(_Z15phase2_cal_cudaPiiiiiiiii)
        /*005c*/ 	.word	0x00000000


	//----- nvinfo : EIATTR_MIN_STACK_SIZE
	.align		4
.L_15:
        /*0060*/ 	.byte	0x04, 0x12
        /*0062*/ 	.short	(.L_17 - .L_16)
	.align		4
.L_16:
        /*0064*/ 	.word	index@(_Z15phase3_cal_cudaPiiiiiiiii)
        /*0068*/ 	.word	0x00000000
.L_17:


//--------------------- .nv.compat                --------------------------
	.section	.nv.compat,"",@"SHT_CUDA_COMPAT_INFO"
	.align	4
        /*0000*/ 	.byte	0x02, 0x09, 0x00, 0x00, 0x02, 0x02, 0x01, 0x00, 0x02, 0x05, 0x05, 0x00, 0x03, 0x07, 0x01, 0x01
        /*0010*/ 	.byte	0x02, 0x03, 0x00, 0x00, 0x02, 0x06, 0x01, 0x00, 0x04, 0x0b, 0x08, 0x00, 0x09, 0x00, 0x00, 0x00
        /*0020*/ 	.byte	0x00, 0x00, 0x00, 0x00


//--------------------- .nv.info._Z8cal_cudaPiiiiiiiii --------------------------
	.section	.nv.info._Z8cal_cudaPiiiiiiiii,"",@"SHT_CUDA_INFO"
	.sectionflags	@""
	.align	4


	//----- nvinfo : EIATTR_CUDA_API_VERSION
	.align		4
        /*0000*/ 	.byte	0x04, 0x37
        /*0002*/ 	.short	(.L_19 - .L_18)
.L_18:
        /*0004*/ 	.word	0x00000082


	//----- nvinfo : EIATTR_KPARAM_INFO
	.align		4
.L_19:
        /*0008*/ 	.byte	0x04, 0x17
        /*000a*/ 	.short	(.L_21 - .L_20)
.L_20:
        /*000c*/ 	.word	0x00000000
        /*0010*/ 	.short	0x0008
        /*0012*/ 	.short	0x0024
        /*0014*/ 	.byte	0x00, 0xf0, 0x11, 0x00


	//----- nvinfo : EIATTR_KPARAM_INFO
	.align		4
.L_21:
        /*0018*/ 	.byte	0x04, 0x17
        /*001a*/ 	.short	(.L_23 - .L_22)
.L_22:
        /*001c*/ 	.word	0x00000000
        /*0020*/ 	.short	0x0007
        /*0022*/ 	.short	0x0020
        /*0024*/ 	.byte	0x00, 0xf0, 0x11, 0x00


	//----- nvinfo : EIATTR_KPARAM_INFO
	.align		4
.L_23:
        /*0028*/ 	.byte	0x04, 0x17
        /*002a*/ 	.short	(.L_25 - .L_24)
.L_24:
        /*002c*/ 	.word	0x00000000
        /*0030*/ 	.short	0x0006
        /*0032*/ 	.short	0x001c
        /*0034*/ 	.byte	0x00, 0xf0, 0x11, 0x00


	//----- nvinfo : EIATTR_KPARAM_INFO
	.align		4
.L_25:
        /*0038*/ 	.byte	0x04, 0x17
        /*003a*/ 	.short	(.L_27 - .L_26)
.L_26:
        /*003c*/ 	.word	0x00000000
        /*0040*/ 	.short	0x0005
        /*0042*/ 	.short	0x0018
        /*0044*/ 	.byte	0x00, 0xf0, 0x11, 0x00


	//----- nvinfo : EIATTR_KPARAM_INFO
	.align		4
.L_27:
        /*0048*/ 	.byte	0x04, 0x17
        /*004a*/ 	.short	(.L_29 - .L_28)
.L_28:
        /*004c*/ 	.word	0x00000000
        /*0050*/ 	.short	0x0004
        /*0052*/ 	.short	0x0014
        /*0054*/ 	.byte	0x00, 0xf0, 0x11, 0x00


	//----- nvinfo : EIATTR_KPARAM_INFO
	.align		4
.L_29:
        /*0058*/ 	.byte	0x04, 0x17
        /*005a*/ 	.short	(.L_31 - .L_30)
.L_30:
        /*005c*/ 	.word	0x00000000
        /*0060*/ 	.short	0x0003
        /*0062*/ 	.short	0x0010
        /*0064*/ 	.byte	0x00, 0xf0, 0x11, 0x00


	//----- nvinfo : EIATTR_KPARAM_INFO
	.align		4
.L_31:
        /*0068*/ 	.byte	0x04, 0x17
        /*006a*/ 	.short	(.L_33 - .L_32)
.L_32:
        /*006c*/ 	.word	0x00000000
        /*0070*/ 	.short	0x0002
        /*0072*/ 	.short	0x000c
        /*0074*/ 	.byte	0x00, 0xf0, 0x11, 0x00


	//----- nvinfo : EIATTR_KPARAM_INFO
	.align		4
.L_33:
        /*0078*/ 	.byte	0x04, 0x17
        /*007a*/ 	.short	(.L_35 - .L_34)
.L_34:
        /*007c*/ 	.word	0x00000000
        /*0080*/ 	.short	0x0001
        /*0082*/ 	.short	0x0008
        /*0084*/ 	.byte	0x00, 0xf0, 0x11, 0x00


	//----- nvinfo : EIATTR_KPARAM_INFO
	.align		4
.L_35:
        /*0088*/ 	.byte	0x04, 0x17
        /*008a*/ 	.short	(.L_37 - .L_36)
.L_36:
        /*008c*/ 	.word	0x00000000
        /*0090*/ 	.short	0x0000
        /*0092*/ 	.short	0x0000
        /*0094*/ 	.byte	0x00, 0xf5, 0x21, 0x00


	//----- nvinfo : EIATTR_SPARSE_MMA_MASK
	.align		4
.L_37:
        /*0098*/ 	.byte	0x03, 0x50
        /*009a*/ 	.short	0x0000


	//----- nvinfo : EIATTR_MAXREG_COUNT
	.align		4
        /*009c*/ 	.byte	0x03, 0x1b
        /*009e*/ 	.short	0x00ff


	//----- nvinfo : EIATTR_NUM_BARRIERS
	.align		4
        /*00a0*/ 	.byte	0x02, 0x4c
        /*00a2*/ 	.byte	0x01
	.zero		1


	//----- nvinfo : EIATTR_MERCURY_ISA_VERSION
	.align		4
        /*00a4*/ 	.byte	0x03, 0x5f
        /*00a6*/ 	.short	0x0101


	//----- nvinfo : EIATTR_VRC_CTA_INIT_COUNT
	.align		4
        /*00a8*/ 	.byte	0x02, 0x4a
	.zero		1
	.zero		1


	//----- nvinfo : EIATTR_EXIT_INSTR_OFFSETS
	.align		4
        /*00ac*/ 	.byte	0x04, 0x1c
        /*00ae*/ 	.short	(.L_39 - .L_38)


	//   ....[0]....
.L_38:
        /*00b0*/ 	.word	0x00000070


	//   ....[1]....
        /*00b4*/ 	.word	0x00001080


	//----- nvinfo : EIATTR_CRS_STACK_SIZE
	.align		4
.L_39:
        /*00b8*/ 	.byte	0x04, 0x1e
        /*00ba*/ 	.short	(.L_41 - .L_40)
.L_40:
        /*00bc*/ 	.word	0x00000000


	//----- nvinfo : EIATTR_CBANK_PARAM_SIZE
	.align		4
.L_41:
        /*00c0*/ 	.byte	0x03, 0x19
        /*00c2*/ 	.short	0x0028


	//----- nvinfo : EIATTR_PARAM_CBANK
	.align		4
        /*00c4*/ 	.byte	0x04, 0x0a
        /*00c6*/ 	.short	(.L_43 - .L_42)
	.align		4
.L_42:
        /*00c8*/ 	.word	index@(.nv.constant0._Z8cal_cudaPiiiiiiiii)
        /*00cc*/ 	.short	0x0380
        /*00ce*/ 	.short	0x0028


	//----- nvinfo : EIATTR_SW_WAR
	.align		4
.L_43:
        /*00d0*/ 	.byte	0x04, 0x36
        /*00d2*/ 	.short	(.L_45 - .L_44)
.L_44:
        /*00d4*/ 	.word	0x00000008
.L_45:


//--------------------- .nv.info._Z15phase2_cal_cudaPiiiiiiiii --------------------------
	.section	.nv.info._Z15phase2_cal_cudaPiiiiiiiii,"",@"SHT_CUDA_INFO"
	.sectionflags	@""
	.align	4


	//----- nvinfo : EIATTR_CUDA_API_VERSION
	.align		4
        /*0000*/ 	.byte	0x04, 0x37
        /*0002*/ 	.short	(.L_47 - .L_46)
.L_46:
        /*0004*/ 	.word	0x00000082


	//----- nvinfo : EIATTR_KPARAM_INFO
	.align		4
.L_47:
        /*0008*/ 	.byte	0x04, 0x17
        /*000a*/ 	.short	(.L_49 - .L_48)
.L_48:
        /*000c*/ 	.word	0x00000000
        /*0010*/ 	.short	0x0008
        /*0012*/ 	.short	0x0024
        /*0014*/ 	.byte	0x00, 0xf0, 0x11, 0x00


	//----- nvinfo : EIATTR_KPARAM_INFO
	.align		4
.L_49:
        /*0018*/ 	.byte	0x04, 0x17
        /*001a*/ 	.short	(.L_51 - .L_50)
.L_50:
        /*001c*/ 	.word	0x00000000
        /*0020*/ 	.short	0x0007
        /*0022*/ 	.short	0x0020
        /*0024*/ 	.byte	0x00, 0xf0, 0x11, 0x00


	//----- nvinfo : EIATTR_KPARAM_INFO
	.align		4
.L_51:
        /*0028*/ 	.byte	0x04, 0x17
        /*002a*/ 	.short	(.L_53 - .L_52)
.L_52:
        /*002c*/ 	.word	0x00000000
        /*0030*/ 	.short	0x0006
        /*0032*/ 	.short	0x001c
        /*0034*/ 	.byte	0x00, 0xf0, 0x11, 0x00


	//----- nvinfo : EIATTR_KPARAM_INFO
	.align		4
.L_53:
        /*0038*/ 	.byte	0x04, 0x17
        /*003a*/ 	.short	(.L_55 - .L_54)
.L_54:
        /*003c*/ 	.word	0x00000000
        /*0040*/ 	.short	0x0005
        /*0042*/ 	.short	0x0018
        /*0044*/ 	.byte	0x00, 0xf0, 0x11, 0x00


	//----- nvinfo : EIATTR_KPARAM_INFO
	.align		4
.L_55:
        /*0048*/ 	.byte	0x04, 0x17
        /*004a*/ 	.short	(.L_57 - .L_56)
.L_56:
        /*004c*/ 	.word	0x00000000
        /*0050*/ 	.short	0x0004
        /*0052*/ 	.short	0x0014
        /*0054*/ 	.byte	0x00, 0xf0, 0x11, 0x00


	//----- nvinfo : EIATTR_KPARAM_INFO
	.align		4
.L_57:
        /*0058*/ 	.byte	0x04, 0x17
        /*005a*/ 	.short	(.L_59 - .L_58)
.L_58:
        /*005c*/ 	.word	0x00000000
        /*0060*/ 	.short	0x0003
        /*0062*/ 	.short	0x0010
        /*0064*/ 	.byte	0x00, 0xf0, 0x11, 0x00


	//----- nvinfo : EIATTR_KPARAM_INFO
	.align		4
.L_59:
        /*0068*/ 	.byte	0x04, 0x17
        /*006a*/ 	.short	(.L_61 - .L_60)
.L_60:
        /*006c*/ 	.word	0x00000000
        /*0070*/ 	.short	0x0002
        /*0072*/ 	.short	0x000c
        /*0074*/ 	.byte	0x00, 0xf0, 0x11, 0x00


	//----- nvinfo : EIATTR_KPARAM_INFO
	.align		4
.L_61:
        /*0078*/ 	.byte	0x04, 0x17
        /*007a*/ 	.short	(.L_63 - .L_62)
.L_62:
        /*007c*/ 	.word	0x00000000
        /*0080*/ 	.short	0x0001
        /*0082*/ 	.short	0x0008
        /*0084*/ 	.byte	0x00, 0xf0, 0x11, 0x00


	//----- nvinfo : EIATTR_KPARAM_INFO
	.align		4
.L_63:
        /*0088*/ 	.byte	0x04, 0x17
        /*008a*/ 	.short	(.L_65 - .L_64)
.L_64:
        /*008c*/ 	.word	0x00000000
        /*0090*/ 	.short	0x0000
        /*0092*/ 	.short	0x0000
        /*0094*/ 	.byte	0x00, 0xf5, 0x21, 0x00


	//----- nvinfo : EIATTR_SPARSE_MMA_MASK
	.align		4
.L_65:
        /*0098*/ 	.byte	0x03, 0x50
        /*009a*/ 	.short	0x0000


	//----- nvinfo : EIATTR_MAXREG_COUNT
	.align		4
        /*009c*/ 	.byte	0x03, 0x1b
        /*009e*/ 	.short	0x00ff


	//----- nvinfo : EIATTR_NUM_BARRIERS
	.align		4
        /*00a0*/ 	.byte	0x02, 0x4c
        /*00a2*/ 	.byte	0x01
	.zero		1


	//----- nvinfo : EIATTR_MERCURY_ISA_VERSION
	.align		4
        /*00a4*/ 	.byte	0x03, 0x5f
        /*00a6*/ 	.short	0x0101


	//----- nvinfo : EIATTR_VRC_CTA_INIT_COUNT
	.align		4
        /*00a8*/ 	.byte	0x02, 0x4a
	.zero		1
	.zero		1


	//----- nvinfo : EIATTR_EXIT_INSTR_OFFSETS
	.align		4
        /*00ac*/ 	.byte	0x04, 0x1c
        /*00ae*/ 	.short	(.L_67 - .L_66)


	//   ....[0]....
.L_66:
        /*00b0*/ 	.word	0x00000070


	//   ....[1]....
        /*00b4*/ 	.word	0x00000f60


	//----- nvinfo : EIATTR_CRS_STACK_SIZE
	.align		4
.L_67:
        /*00b8*/ 	.byte	0x04, 0x1e
        /*00ba*/ 	.short	(.L_69 - .L_68)
.L_68:
        /*00bc*/ 	.word	0x00000000


	//----- nvinfo : EIATTR_CBANK_PARAM_SIZE
	.align		4
.L_69:
        /*00c0*/ 	.byte	0x03, 0x19
        /*00c2*/ 	.short	0x0028


	//----- nvinfo : EIATTR_PARAM_CBANK
	.align		4
        /*00c4*/ 	.byte	0x04, 0x0a
        /*00c6*/ 	.short	(.L_71 - .L_70)
	.align		4
.L_70:
        /*00c8*/ 	.word	index@(.nv.constant0._Z15phase2_cal_cudaPiiiiiiiii)
        /*00cc*/ 	.short	0x0380
        /*00ce*/ 	.short	0x0028


	//----- nvinfo : EIATTR_SW_WAR
	.align		4
.L_71:
        /*00d0*/ 	.byte	0x04, 0x36
        /*00d2*/ 	.short	(.L_73 - .L_72)
.L_72:
        /*00d4*/ 	.word	0x00000008
.L_73:


//--------------------- .nv.info._Z15phase3_cal_cudaPiiiiiiiii --------------------------
	.section	.nv.info._Z15phase3_cal_cudaPiiiiiiiii,"",@"SHT_CUDA_INFO"
	.sectionflags	@""
	.align	4


	//----- nvinfo : EIATTR_CUDA_API_VERSION
	.align		4
        /*0000*/ 	.byte	0x04, 0x37
        /*0002*/ 	.short	(.L_75 - .L_74)
.L_74:
        /*0004*/ 	.word	0x00000082


	//----- nvinfo : EIATTR_KPARAM_INFO
	.align		4
.L_75:
        /*0008*/ 	.byte	0x04, 0x17
        /*000a*/ 	.short	(.L_77 - .L_76)
.L_76:
        /*000c*/ 	.word	0x00000000
        /*0010*/ 	.short	0x0008
        /*0012*/ 	.short	0x0024
        /*0014*/ 	.byte	0x00, 0xf0, 0x11, 0x00


	//----- nvinfo : EIATTR_KPARAM_INFO
	.align		4
.L_77:
        /*0018*/ 	.byte	0x04, 0x17
        /*001a*/ 	.short	(.L_79 - .L_78)
.L_78:
        /*001c*/ 	.word	0x00000000
        /*0020*/ 	.short	0x0007
        /*0022*/ 	.short	0x0020
        /*0024*/ 	.byte	0x00, 0xf0, 0x11, 0x00


	//----- nvinfo : EIATTR_KPARAM_INFO
	.align		4
.L_79:
        /*0028*/ 	.byte	0x04, 0x17
        /*002a*/ 	.short	(.L_81 - .L_80)
.L_80:
        /*002c*/ 	.word	0x00000000
        /*0030*/ 	.short	0x0006
        /*0032*/ 	.short	0x001c
        /*0034*/ 	.byte	0x00, 0xf0, 0x11, 0x00


	//----- nvinfo : EIATTR_KPARAM_INFO
	.align		4
.L_81:
        /*0038*/ 	.byte	0x04, 0x17
        /*003a*/ 	.short	(.L_83 - .L_82)
.L_82:
        /*003c*/ 	.word	0x00000000
        /*0040*/ 	.short	0x0005
        /*0042*/ 	.short	0x0018
        /*0044*/ 	.byte	0x00, 0xf0, 0x11, 0x00


	//----- nvinfo : EIATTR_KPARAM_INFO
	.align		4
.L_83:
        /*0048*/ 	.byte	0x04, 0x17
        /*004a*/ 	.short	(.L_85 - .L_84)
.L_84:
        /*004c*/ 	.word	0x00000000
        /*0050*/ 	.short	0x0004
        /*0052*/ 	.short	0x0014
        /*0054*/ 	.byte	0x00, 0xf0, 0x11, 0x00


	//----- nvinfo : EIATTR_KPARAM_INFO
	.align		4
.L_85:
        /*0058*/ 	.byte	0x04, 0x17
        /*005a*/ 	.short	(.L_87 - .L_86)
.L_86:
        /*005c*/ 	.word	0x00000000
        /*0060*/ 	.short	0x0003
        /*0062*/ 	.short	0x0010
        /*0064*/ 	.byte	0x00, 0xf0, 0x11, 0x00


	//----- nvinfo : EIATTR_KPARAM_INFO
	.align		4
.L_87:
        /*0068*/ 	.byte	0x04, 0x17
        /*006a*/ 	.short	(.L_89 - .L_88)
.L_88:
        /*006c*/ 	.word	0x00000000
        /*0070*/ 	.short	0x0002
        /*0072*/ 	.short	0x000c
        /*0074*/ 	.byte	0x00, 0xf0, 0x11, 0x00


	//----- nvinfo : EIATTR_KPARAM_INFO
	.align		4
.L_89:
        /*0078*/ 	.byte	0x04, 0x17
        /*007a*/ 	.short	(.L_91 - .L_90)
.L_90:
        /*007c*/ 	.word	0x00000000
        /*0080*/ 	.short	0x0001
        /*0082*/ 	.short	0x0008
        /*0084*/ 	.byte	0x00, 0xf0, 0x11, 0x00


	//----- nvinfo : EIATTR_KPARAM_INFO
	.align		4
.L_91:
        /*0088*/ 	.byte	0x04, 0x17
        /*008a*/ 	.short	(.L_93 - .L_92)
.L_92:
        /*008c*/ 	.word	0x00000000
        /*0090*/ 	.short	0x0000
        /*0092*/ 	.short	0x0000
        /*0094*/ 	.byte	0x00, 0xf5, 0x21, 0x00


	//----- nvinfo : EIATTR_SPARSE_MMA_MASK
	.align		4
.L_93:
        /*0098*/ 	.byte	0x03, 0x50
        /*009a*/ 	.short	0x0000


	//----- nvinfo : EIATTR_MAXREG_COUNT
	.align		4
        /*009c*/ 	.byte	0x03, 0x1b
        /*009e*/ 	.short	0x00ff


	//----- nvinfo : EIATTR_NUM_BARRIERS
	.align		4
        /*00a0*/ 	.byte	0x02, 0x4c
        /*00a2*/ 	.byte	0x01
	.zero		1


	//----- nvinfo : EIATTR_MERCURY_ISA_VERSION
	.align		4
        /*00a4*/ 	.byte	0x03, 0x5f
        /*00a6*/ 	.short	0x0101


	//----- nvinfo : EIATTR_VRC_CTA_INIT_COUNT
	.align		4
        /*00a8*/ 	.byte	0x02, 0x4a
	.zero		1
	.zero		1


	//----- nvinfo : EIATTR_EXIT_INSTR_OFFSETS
	.align		4
        /*00ac*/ 	.byte	0x04, 0x1c
        /*00ae*/ 	.short	(.L_95 - .L_94)


	//   ....[0]....
.L_94:
        /*00b0*/ 	.word	0x00000070


	//   ....[1]....
        /*00b4*/ 	.word	0x00000eb0


	//----- nvinfo : EIATTR_CRS_STACK_SIZE
	.align		4
.L_95:
        /*00b8*/ 	.byte	0x04, 0x1e
        /*00ba*/ 	.short	(.L_97 - .L_96)
.L_96:
        /*00bc*/ 	.word	0x00000000


	//----- nvinfo : EIATTR_CBANK_PARAM_SIZE
	.align		4
.L_97:
        /*00c0*/ 	.byte	0x03, 0x19
        /*00c2*/ 	.short	0x0028


	//----- nvinfo : EIATTR_PARAM_CBANK
	.align		4
        /*00c4*/ 	.byte	0x04, 0x0a
        /*00c6*/ 	.short	(.L_99 - .L_98)
	.align		4
.L_98:
        /*00c8*/ 	.word	index@(.nv.constant0._Z15phase3_cal_cudaPiiiiiiiii)
        /*00cc*/ 	.short	0x0380
        /*00ce*/ 	.short	0x0028


	//----- nvinfo : EIATTR_SW_WAR
	.align		4
.L_99:
        /*00d0*/ 	.byte	0x04, 0x36
        /*00d2*/ 	.short	(.L_101 - .L_100)
.L_100:
        /*00d4*/ 	.word	0x00000008
.L_101:


//--------------------- .nv.callgraph             --------------------------
	.section	.nv.callgraph,"",@"SHT_CUDA_CALLGRAPH"
	.align	4
	.sectionentsize	8
	.align		4
        /*0000*/ 	.word	0x00000000
	.align		4
        /*0004*/ 	.word	0xffffffff
	.align		4
        /*0008*/ 	.word	0x00000000
	.align		4
        /*000c*/ 	.word	0xfffffffe
	.align		4
        /*0010*/ 	.word	0x00000000
	.align		4
        /*0014*/ 	.word	0xfffffffd
	.align		4
        /*0018*/ 	.word	0x00000000
	.align		4
        /*001c*/ 	.word	0xfffffffc


//--------------------- .text._Z8cal_cudaPiiiiiiiii --------------------------
	.section	.text._Z8cal_cudaPiiiiiiiii,"ax",@progbits
	.align	128
        .global         _Z8cal_cudaPiiiiiiiii
        .type           _Z8cal_cudaPiiiiiiiii,@function
        .size           _Z8cal_cudaPiiiiiiiii,(.L_x_109 - _Z8cal_cudaPiiiiiiiii)
        .other          _Z8cal_cudaPiiiiiiiii,@"STO_CUDA_ENTRY STV_DEFAULT"
_Z8cal_cudaPiiiiiiiii:
.text._Z8cal_cudaPiiiiiiiii:
[----:B------:R-:W-:Y:S01]  /*0000*/  LDC R1, c[0x0][0x37c] ;  /* 0x0000df00ff017b82 */ /* 0x000fe20000000800 */
[----:B------:R-:W0:Y:S01]  /*0010*/  S2R R6, SR_CTAID.X ;  /* 0x0000000000067919 */ /* 0x000e220000002500 */
[----:B------:R-:W1:Y:S01]  /*0020*/  LDCU UR4, c[0x0][0x3a4] ;  /* 0x00007480ff0477ac */ /* 0x000e620008000800 */
[----:B------:R-:W1:Y:S02]  /*0030*/  LDCU UR5, c[0x0][0x398] ;  /* 0x00007300ff0577ac */ /* 0x000e640008000800 */
[----:B-1----:R-:W-:Y:S02]  /*0040*/  UIADD3 UR4, UPT, UPT, UR4, UR5, URZ ;  /* 0x0000000504047290 */ /* 0x002fe4000fffe0ff */
[----:B0-----:R-:W-:-:S05]  /*0050*/  VIADD R6, R6, UR5 ;  /* 0x0000000506067c36 */ /* 0x001fca0008000000 */
[----:B------:R-:W-:-:S13]  /*0060*/  ISETP.GE.AND P0, PT, R6, UR4, PT ;  /* 0x0000000406007c0c */ /* 0x000fda000bf06270 */
[----:B------:R-:W-:Y:S05]  /*0070*/  @P0 EXIT ;  /* 0x000000000000094d */ /* 0x000fea0003800000 */
[----:B------:R-:W0:Y:S01]  /*0080*/  S2R R0, SR_TID.X ;  /* 0x0000000000007919 */ /* 0x000e220000002100 */
[----:B------:R-:W1:Y:S01]  /*0090*/  LDC.64 R2, c[0x0][0x390] ;  /* 0x0000e400ff027b82 */ /* 0x000e620000000a00 */
[----:B------:R-:W2:Y:S01]  /*00a0*/  LDCU UR5, c[0x0][0x39c] ;  /* 0x00007380ff0577ac */ /* 0x000ea20008000800 */
[----:B------:R-:W3:Y:S06]  /*00b0*/  LDCU.64 UR10, c[0x0][0x358] ;  /* 0x00006b00ff0a77ac */ /* 0x000eec0008000a00 */
[----:B------:R-:W4:Y:S08]  /*00c0*/  LDC R4, c[0x0][0x388] ;  /* 0x0000e200ff047b82 */ /* 0x000f300000000800 */
[----:B------:R-:W2:Y:S01]  /*00d0*/  S2UR UR4, SR_CTAID.Y ;  /* 0x00000000000479c3 */ /* 0x000ea20000002600 */
[----:B-1----:R-:W-:-:S07]  /*00e0*/  IMAD R7, R3, R2, R2 ;  /* 0x0000000203077224 */ /* 0x002fce00078e0202 */
[----:B------:R-:W1:Y:S01]  /*00f0*/  LDC R9, c[0x0][0x364] ;  /* 0x0000d900ff097b82 */ /* 0x000e620000000800 */
[C---:B------:R-:W-:Y:S01]  /*0100*/  IMAD.SHL.U32 R8, R3.reuse, 0x20, RZ ;  /* 0x0000002003087824 */ /* 0x040fe200078e00ff */
[----:B------:R-:W1:Y:S01]  /*0110*/  LDCU UR9, c[0x0][0x360] ;  /* 0x00006c00ff0977ac */ /* 0x000e620008000800 */
[----:B0-----:R-:W-:Y:S01]  /*0120*/  IMAD R0, R3, R2, R0 ;  /* 0x0000000203007224 */ /* 0x001fe200078e0200 */
[-C--:B----4-:R-:W-:Y:S02]  /*0130*/  VIMNMX R7, PT, PT, R7, R4.reuse, PT ;  /* 0x0000000407077248 */ /* 0x090fe40003fe0100 */
[C---:B------:R-:W-:Y:S02]  /*0140*/  ISETP.GE.AND P0, PT, R8.reuse, R4, PT ;  /* 0x000000040800720c */ /* 0x040fe40003f06270 */
[----:B------:R-:W-:Y:S02]  /*0150*/  ISETP.GT.AND P1, PT, R7, R0, PT ;  /* 0x000000000700720c */ /* 0x000fe40003f24270 */
[----:B------:R-:W-:Y:S01]  /*0160*/  ISETP.NE.AND P0, PT, R8, 0x7fffffe0, !P0 ;  /* 0x7fffffe00800780c */ /* 0x000fe20004705270 */
[----:B--23--:R-:W-:-:S12]  /*0170*/  UIADD3 UR4, UPT, UPT, UR4, UR5, URZ ;  /* 0x0000000504047290 */ /* 0x00cfd8000fffe0ff */
.L_x_35:
[----:B0-----:R-:W0:Y:S01]  /*0180*/  LDCU UR5, c[0x0][0x39c] ;  /* 0x00007380ff0577ac */ /* 0x001e220008000800 */
[----:B------:R-:W0:Y:S02]  /*0190*/  LDCU UR6, c[0x0][0x3a0] ;  /* 0x00007400ff0677ac */ /* 0x000e240008000800 */
[----:B0-----:R-:W-:-:S04]  /*01a0*/  UIADD3 UR5, UPT, UPT, UR5, UR6, URZ ;  /* 0x0000000605057290 */ /* 0x001fc8000fffe0ff */
[----:B------:R-:W-:-:S09]  /*01b0*/  UISETP.GE.AND UP0, UPT, UR4, UR5, UPT ;  /* 0x000000050400728c */ /* 0x000fd2000bf06270 */
[----:B------:R-:W-:Y:S05]  /*01c0*/  BRA.U UP0, `(.L_x_0) ;  /* 0x0000000d00907547 */ /* 0x000fea000b800000 */
[----:B------:R-:W0:Y:S01]  /*01d0*/  LDC R2, c[0x0][0x388] ;  /* 0x0000e200ff027b82 */ /* 0x000e220000000800 */
[----:B------:R-:W2:Y:S01]  /*01e0*/  LDCU.64 UR6, c[0x0][0x390] ;  /* 0x00007200ff0677ac */ /* 0x000ea20008000a00 */
[----:B------:R-:W3:Y:S01]  /*01f0*/  S2R R5, SR_TID.Y ;  /* 0x0000000000057919 */ /* 0x000ee20000002200 */
[----:B------:R-:W-:Y:S01]  /*0200*/  UMOV UR5, UR4 ;  /* 0x0000000400057c82 */ /* 0x000fe20008000000 */
[----:B------:R-:W4:Y:S01]  /*0210*/  S2R R4, SR_TID.X ;  /* 0x0000000000047919 */ /* 0x000f220000002100 */
[C---:B--2---:R-:W-:Y:S01]  /*0220*/  IMAD R3, R6.reuse, UR6, RZ ;  /* 0x0000000606037c24 */ /* 0x044fe2000f8e02ff */
[----:B------:R-:W-:-:S04]  /*0230*/  ISETP.EQ.OR P2, PT, R6, UR7, !P1 ;  /* 0x0000000706007c0c */ /* 0x000fc8000cf42670 */
[----:B0--34-:R-:W-:-:S09]  /*0240*/  VIADDMNMX R2, R3, UR6, R2, PT ;  /* 0x0000000603027c46 */ /* 0x019fd2000b800102 */
.L_x_34:
[----:B0-----:R-:W0:Y:S01]  /*0250*/  LDC R10, c[0x0][0x390] ;  /* 0x0000e400ff0a7b82 */ /* 0x001e220000000800 */
[----:B------:R-:W2:Y:S01]  /*0260*/  LDCU UR6, c[0x0][0x388] ;  /* 0x00007100ff0677ac */ /* 0x000ea20008000800 */
[----:B------:R-:W-:Y:S01]  /*0270*/  IMAD.IADD R11, R3, 0x1, R4 ;  /* 0x00000001030b7824 */ /* 0x000fe200078e0204 */
[----:B------:R-:W-:Y:S04]  /*0280*/  BSSY.RECONVERGENT B0, `(.L_x_1) ;  /* 0x0000020000007945 */ /* 0x000fe80003800200 */
[----:B------:R-:W-:Y:S01]  /*0290*/  ISETP.GE.AND P3, PT, R11, R2, PT ;  /* 0x000000020b00720c */ /* 0x000fe20003f66270 */
[----:B0-----:R-:W-:-:S05]  /*02a0*/  IMAD R0, R10, UR5, R10 ;  /* 0x000000050a007c24 */ /* 0x001fca000f8e020a */
[----:B--2---:R-:W-:-:S07]  /*02b0*/  VIMNMX R0, PT, PT, R0, UR6, PT ;  /* 0x0000000600007c48 */ /* 0x004fce000bfe0100 */
[----:B------:R-:W-:Y:S05]  /*02c0*/  @P3 BRA `(.L_x_2) ;  /* 0x00000000006c3947 */ /* 0x000fea0003800000 */
[----:B------:R-:W-:Y:S01]  /*02d0*/  IMAD R19, R10, UR5, R5 ;  /* 0x000000050a137c24 */ /* 0x000fe2000f8e0205 */
[----:B------:R-:W-:-:S07]  /*02e0*/  MOV R17, R11 ;  /* 0x0000000b00117202 */ /* 0x000fce0000000f00 */
.L_x_6:
[----:B------:R-:W-:Y:S01]  /*02f0*/  ISETP.GE.AND P4, PT, R19, R0, PT ;  /* 0x000000001300720c */ /* 0x000fe20003f86270 */
[----:B------:R-:W-:-:S12]  /*0300*/  BSSY.RECONVERGENT B1, `(.L_x_3) ;  /* 0x0000014000017945 */ /* 0x000fd80003800200 */
[----:B------:R-:W-:Y:S05]  /*0310*/  @P4 BRA `(.L_x_4) ;  /* 0x0000000000484947 */ /* 0x000fea0003800000 */
[----:B------:R-:W0:Y:S01]  /*0320*/  S2UR UR7, SR_CgaCtaId ;  /* 0x00000000000779c3 */ /* 0x000e220000008800 */
[----:B------:R-:W2:Y:S01]  /*0330*/  LDCU UR8, c[0x0][0x388] ;  /* 0x00007100ff0877ac */ /* 0x000ea20008000800 */
[----:B------:R-:W-:Y:S01]  /*0340*/  IMAD.MOV.U32 R18, RZ, RZ, R19 ;  /* 0x000000ffff127224 */ /* 0x000fe200078e0013 */
[----:B------:R-:W-:-:S05]  /*0350*/  UMOV UR6, 0x400 ;  /* 0x0000040000067882 */ /* 0x000fca0000000000 */
[----:B------:R-:W3:Y:S01]  /*0360*/  LDC.64 R12, c[0x0][0x380] ;  /* 0x0000e000ff0c7b82 */ /* 0x000ee20000000a00 */
[----:B--2---:R-:W-:Y:S01]  /*0370*/  IMAD R16, R17, UR8, R19 ;  /* 0x0000000811107c24 */ /* 0x004fe2000f8e0213 */
[----:B0-----:R-:W-:-:S06]  /*0380*/  ULEA UR6, UR7, UR6, 0x18 ;  /* 0x0000000607067291 */ /* 0x001fcc000f8ec0ff */
[----:B------:R-:W-:-:S05]  /*0390*/  LEA R10, R5, UR6, 0x2 ;  /* 0x00000006050a7c11 */ /* 0x000fca000f8e10ff */
[----:B------:R-:W-:-:S04]  /*03a0*/  IMAD R10, R3, -0x100, R10 ;  /* 0xffffff00030a7824 */ /* 0x000fc800078e020a */
[----:B------:R-:W-:-:S07]  /*03b0*/  IMAD R10, R17, 0x100, R10 ;  /* 0x00000100110a7824 */ /* 0x000fce00078e020a */
.L_x_5:
[----:B---3--:R-:W-:-:S06]  /*03c0*/  IMAD.WIDE R14, R16, 0x4, R12 ;  /* 0x00000004100e7825 */ /* 0x008fcc00078e020c */
[----:B------:R-:W2:Y:S01]  /*03d0*/  LDG.E R15, desc[UR10][R14.64] ;  /* 0x0000000a0e0f7981 */ /* 0x000ea2000c1e1900 */
[C---:B-1----:R-:W-:Y:S01]  /*03e0*/  IADD3 R18, PT, PT, R9.reuse, R18, RZ ;  /* 0x0000001209127210 */ /* 0x042fe20007ffe0ff */
[----:B------:R-:W-:-:S03]  /*03f0*/  IMAD.IADD R16, R9, 0x1, R16 ;  /* 0x0000000109107824 */ /* 0x000fc600078e0210 */
[----:B------:R-:W-:Y:S01]  /*0400*/  ISETP.GE.AND P4, PT, R18, R0, PT ;  /* 0x000000001200720c */ /* 0x000fe20003f86270 */
[----:B--2---:R0:W-:Y:S02]  /*0410*/  STS [R10], R15 ;  /* 0x0000000f0a007388 */ /* 0x0041e40000000800 */
[----:B0-----:R-:W-:-:S10]  /*0420*/  IMAD R10, R9, 0x4, R10 ;  /* 0x00000004090a7824 */ /* 0x001fd400078e020a */
[----:B------:R-:W-:Y:S05]  /*0430*/  @!P4 BRA `(.L_x_5) ;  /* 0xfffffffc00e0c947 */ /* 0x000fea000383ffff */
.L_x_4:
[----:B-1----:R-:W-:Y:S05]  /*0440*/  BSYNC.RECONVERGENT B1 ;  /* 0x0000000000017941 */ /* 0x002fea0003800200 */
.L_x_3:
[----:B------:R-:W-:-:S04]  /*0450*/  IADD3 R17, PT, PT, R17, UR9, RZ ;  /* 0x0000000911117c10 */ /* 0x000fc8000fffe0ff */
[----:B------:R-:W-:-:S13]  /*0460*/  ISETP.GE.AND P4, PT, R17, R2, PT ;  /* 0x000000021100720c */ /* 0x000fda0003f86270 */
[----:B------:R-:W-:Y:S05]  /*0470*/  @!P4 BRA `(.L_x_6) ;  /* 0xfffffffc009cc947 */ /* 0x000fea000383ffff */
.L_x_2:
[----:B-1----:R-:W-:Y:S05]  /*0480*/  BSYNC.RECONVERGENT B0 ;  /* 0x0000000000007941 */ /* 0x002fea0003800200 */
.L_x_1:
[----:B------:R-:W0:Y:S01]  /*0490*/  LDCU UR6, c[0x0][0x394] ;  /* 0x00007280ff0677ac */ /* 0x000e220008000800 */
[----:B------:R-:W1:Y:S01]  /*04a0*/  S2UR UR12, SR_CgaCtaId ;  /* 0x00000000000c79c3 */ /* 0x000e620000008800 */
[----:B------:R-:W-:Y:S01]  /*04b0*/  BSSY.RECONVERGENT B0, `(.L_x_7) ;  /* 0x0000031000007945 */ /* 0x000fe20003800200 */
[----:B------:R-:W-:Y:S01]  /*04c0*/  UMOV UR7, 0x400 ;  /* 0x0000040000077882 */ /* 0x000fe20000000000 */
[----:B------:R-:W2:Y:S01]  /*04d0*/  LDCU UR8, c[0x0][0x388] ;  /* 0x00007100ff0877ac */ /* 0x000ea20008000800 */
[----:B------:R-:W-:-:S05]  /*04e0*/  IMAD.U32 R14, RZ, RZ, UR7 ;  /* 0x00000007ff0e7e24 */ /* 0x000fca000f8e00ff */
[----:B------:R-:W-:Y:S02]  /*04f0*/  IADD3 R10, PT, PT, R14, 0x8000, RZ ;  /* 0x000080000e0a7810 */ /* 0x000fe40007ffe0ff */
[----:B0-----:R-:W-:Y:S01]  /*0500*/  ISETP.NE.AND P4, PT, R6, UR6, PT ;  /* 0x0000000606007c0c */ /* 0x001fe2000bf85270 */
[----:B-1----:R-:W-:-:S05]  /*0510*/  IMAD.U32 R15, RZ, RZ, UR12 ;  /* 0x0000000cff0f7e24 */ /* 0x002fca000f8e00ff */
[----:B------:R-:W-:-:S07]  /*0520*/  LEA R10, R15, R10, 0x18 ;  /* 0x0000000a0f0a7211 */ /* 0x000fce00078ec0ff */
[----:B------:R-:W-:Y:S01]  /*0530*/  @!P4 LEA R10, R15, R14, 0x18 ;  /* 0x0000000e0f0ac211 */ /* 0x000fe200078ec0ff */
[----:B--2---:R-:W-:Y:S06]  /*0540*/  @P2 BRA `(.L_x_8) ;  /* 0x00000000009c2947 */ /* 0x004fec0003800000 */
[----:B------:R-:W0:Y:S01]  /*0550*/  LDC.64 R14, c[0x0][0x390] ;  /* 0x0000e400ff0e7b82 */ /* 0x000e220000000a00 */
[----:B------:R-:W-:Y:S07]  /*0560*/  BSSY.RECONVERGENT B1, `(.L_x_9) ;  /* 0x000001f000017945 */ /* 0x000fee0003800200 */
[----:B------:R-:W1:Y:S01]  /*0570*/  LDC R12, c[0x0][0x390] ;  /* 0x0000e400ff0c7b82 */ /* 0x000e620000000800 */
[----:B0-----:R-:W-:Y:S02]  /*0580*/  IMAD R10, R15, R14, R4 ;  /* 0x0000000e0f0a7224 */ /* 0x001fe400078e0204 */
[----:B-1----:R-:W-:-:S07]  /*0590*/  IMAD R21, R12, UR5, R5 ;  /* 0x000000050c157c24 */ /* 0x002fce000f8e0205 */
.L_x_13:
[----:B------:R-:W-:Y:S01]  /*05a0*/  ISETP.GE.AND P4, PT, R21, R0, PT ;  /* 0x000000001500720c */ /* 0x000fe20003f86270 */
[----:B------:R-:W-:-:S12]  /*05b0*/  BSSY.RECONVERGENT B2, `(.L_x_10) ;  /* 0x0000016000027945 */ /* 0x000fd80003800200 */
[----:B0-----:R-:W-:Y:S05]  /*05c0*/  @P4 BRA `(.L_x_11) ;  /* 0x0000000000504947 */ /* 0x001fea0003800000 */
[----:B------:R-:W0:Y:S01]  /*05d0*/  LDC.64 R12, c[0x0][0x390] ;  /* 0x0000e400ff0c7b82 */ /* 0x000e220000000a00 */
[----:B------:R-:W-:Y:S01]  /*05e0*/  UMOV UR6, 0x400 ;  /* 0x0000040000067882 */ /* 0x000fe20000000000 */
[----:B------:R-:W-:Y:S01]  /*05f0*/  IMAD.MOV.U32 R19, RZ, RZ, R21 ;  /* 0x000000ffff137224 */ /* 0x000fe200078e0015 */
[----:B------:R-:W-:-:S05]  /*0600*/  UIADD3 UR6, UPT, UPT, UR6, 0x8000, URZ ;  /* 0x0000800006067890 */ /* 0x000fca000fffe0ff */
[----:B------:R-:W1:Y:S08]  /*0610*/  S2UR UR7, SR_CgaCtaId ;  /* 0x00000000000779c3 */ /* 0x000e700000008800 */
[----:B------:R-:W2:Y:S01]  /*0620*/  LDC.64 R14, c[0x0][0x380] ;  /* 0x0000e000ff0e7b82 */ /* 0x000ea20000000a00 */
[----:B0-----:R-:W-:-:S04]  /*0630*/  IMAD.MOV R13, RZ, RZ, -R13 ;  /* 0x000000ffff0d7224 */ /* 0x001fc800078e0a0d */
[----:B------:R-:W-:Y:S01]  /*0640*/  IMAD R13, R12, R13, R10 ;  /* 0x0000000d0c0d7224 */ /* 0x000fe200078e020a */
[----:B-1----:R-:W-:-:S06]  /*0650*/  ULEA UR6, UR7, UR6, 0x18 ;  /* 0x0000000607067291 */ /* 0x002fcc000f8ec0ff */
[----:B------:R-:W-:-:S07]  /*0660*/  LEA R18, R13, UR6, 0x8 ;  /* 0x000000060d127c11 */ /* 0x000fce000f8e40ff */
.L_x_12:
[----:B------:R-:W-:-:S04]  /*0670*/  IMAD R17, R10, UR8, R19 ;  /* 0x000000080a117c24 */ /* 0x000fc8000f8e0213 */
[----:B0-2---:R-:W-:-:S06]  /*0680*/  IMAD.WIDE R16, R17, 0x4, R14 ;  /* 0x0000000411107825 */ /* 0x005fcc00078e020e */
[----:B------:R-:W2:Y:S01]  /*0690*/  LDG.E R16, desc[UR10][R16.64] ;  /* 0x0000000a10107981 */ /* 0x000ea2000c1e1900 */
[----:B------:R-:W-:-:S06]  /*06a0*/  UIADD3 UR6, UPT, UPT, -UR5, URZ, URZ ;  /* 0x000000ff05067290 */ /* 0x000fcc000fffe1ff */
[--C-:B------:R-:W-:Y:S02]  /*06b0*/  IMAD R13, R12, UR6, R19.reuse ;  /* 0x000000060c0d7c24 */ /* 0x100fe4000f8e0213 */
[----:B------:R-:W-:-:S03]  /*06c0*/  IMAD.IADD R19, R9, 0x1, R19 ;  /* 0x0000000109137824 */ /* 0x000fc600078e0213 */
[----:B------:R-:W-:Y:S02]  /*06d0*/  LEA R13, R13, R18, 0x2 ;  /* 0x000000120d0d7211 */ /* 0x000fe400078e10ff */
[----:B------:R-:W-:-:S03]  /*06e0*/  ISETP.GE.AND P4, PT, R19, R0, PT ;  /* 0x000000001300720c */ /* 0x000fc60003f86270 */
[----:B--2---:R0:W-:Y:S10]  /*06f0*/  STS [R13], R16 ;  /* 0x000000100d007388 */ /* 0x0041f40000000800 */
[----:B------:R-:W-:Y:S05]  /*0700*/  @!P4 BRA `(.L_x_12) ;  /* 0xfffffffc00d8c947 */ /* 0x000fea000383ffff */
.L_x_11:
[----:B------:R-:W-:Y:S05]  /*0710*/  BSYNC.RECONVERGENT B2 ;  /* 0x0000000000027941 */ /* 0x000fea0003800200 */
.L_x_10:
[----:B------:R-:W-:-:S05]  /*0720*/  VIADD R10, R10, UR9 ;  /* 0x000000090a0a7c36 */ /* 0x000fca0008000000 */
[----:B------:R-:W-:-:S13]  /*0730*/  ISETP.GE.AND P4, PT, R10, R7, PT ;  /* 0x000000070a00720c */ /* 0x000fda0003f86270 */
[----:B------:R-:W-:Y:S05]  /*0740*/  @!P4 BRA `(.L_x_13) ;  /* 0xfffffffc0094c947 */ /* 0x000fea000383ffff */
[----:B------:R-:W-:Y:S05]  /*0750*/  BSYNC.RECONVERGENT B1 ;  /* 0x0000000000017941 */ /* 0x000fea0003800200 */
.L_x_9:
[----:B------:R-:W1:Y:S01]  /*0760*/  S2UR UR7, SR_CgaCtaId ;  /* 0x00000000000779c3 */ /* 0x000e620000008800 */
[----:B------:R-:W-:Y:S02]  /*0770*/  UMOV UR6, 0x400 ;  /* 0x0000040000067882 */ /* 0x000fe40000000000 */
[----:B------:R-:W-:-:S05]  /*0780*/  MOV R14, UR6 ;  /* 0x00000006000e7c02 */ /* 0x000fca0008000f00 */
[----:B------:R-:W-:Y:S02]  /*0790*/  VIADD R10, R14, 0x8000 ;  /* 0x000080000e0a7836 */ /* 0x000fe40000000000 */
[----:B-1----:R-:W-:-:S05]  /*07a0*/  IMAD.U32 R15, RZ, RZ, UR7 ;  /* 0x00000007ff0f7e24 */ /* 0x002fca000f8e00ff */
[----:B------:R-:W-:-:S07]  /*07b0*/  LEA R10, R15, R10, 0x18 ;  /* 0x0000000a0f0a7211 */ /* 0x000fce00078ec0ff */
.L_x_8:
[----:B------:R-:W-:Y:S05]  /*07c0*/  BSYNC.RECONVERGENT B0 ;  /* 0x0000000000007941 */ /* 0x000fea0003800200 */
.L_x_7:
[----:B0-----:R-:W0:Y:S01]  /*07d0*/  LDC R16, c[0x0][0x394] ;  /* 0x0000e500ff107b82 */ /* 0x001e220000000800 */
[----:B------:R-:W1:Y:S01]  /*07e0*/  LDCU UR8, c[0x0][0x388] ;  /* 0x00007100ff0877ac */ /* 0x000e620008000800 */
[----:B------:R-:W-:Y:S06]  /*07f0*/  BSSY.RECONVERGENT B0, `(.L_x_14) ;  /* 0x0000028000007945 */ /* 0x000fec0003800200 */
[----:B------:R-:W2:Y:S01]  /*0800*/  LDC.64 R12, c[0x0][0x390] ;  /* 0x0000e400ff0c7b82 */ /* 0x000ea20000000a00 */
[----:B0-----:R-:W-:Y:S01]  /*0810*/  ISETP.NE.AND P5, PT, R16, UR5, PT ;  /* 0x0000000510007c0c */ /* 0x001fe2000bfa5270 */
[----:B--2---:R-:W-:Y:S01]  /*0820*/  IMAD R16, R13, R12, R5 ;  /* 0x0000000c0d107224 */ /* 0x004fe200078e0205 */
[----:B------:R-:W-:-:S04]  /*0830*/  IADD3 R12, PT, PT, R14, 0x4000, RZ ;  /* 0x000040000e0c7810 */ /* 0x000fc80007ffe0ff */
[----:B------:R-:W-:Y:S02]  /*0840*/  ISETP.LE.OR P4, PT, R7, R16, !P5 ;  /* 0x000000100700720c */ /* 0x000fe40006f83670 */
[----:B------:R-:W-:-:S05]  /*0850*/  LEA R12, R15, R12, 0x18 ;  /* 0x0000000c0f0c7211 */ /* 0x000fca00078ec0ff */
[----:B------:R-:W-:-:S06]  /*0860*/  @!P5 LEA R12, R15, R14, 0x18 ;  /* 0x0000000e0f0cd211 */ /* 0x000fcc00078ec0ff */
[----:B-1----:R-:W-:Y:S05]  /*0870*/  @P4 BRA `(.L_x_15) ;  /* 0x00000000007c4947 */ /* 0x002fea0003800000 */
[----:B------:R-:W-:Y:S01]  /*0880*/  BSSY.RECONVERGENT B1, `(.L_x_15) ;  /* 0x000001e000017945 */ /* 0x000fe20003800200 */
.L_x_19:
[----:B------:R-:W0:Y:S01]  /*0890*/  S2R R23, SR_CgaCtaId ;  /* 0x0000000000177919 */ /* 0x000e220000008800 */
[----:B------:R-:W-:Y:S04]  /*08a0*/  BSSY.RECONVERGENT B2, `(.L_x_16) ;  /* 0x0000015000027945 */ /* 0x000fe80003800200 */
[----:B-1----:R-:W-:Y:S05]  /*08b0*/  @P3 BRA `(.L_x_17) ;  /* 0x00000000004c3947 */ /* 0x002fea0003800000 */
[----:B------:R-:W1:Y:S01]  /*08c0*/  S2UR UR7, SR_CgaCtaId ;  /* 0x00000000000779c3 */ /* 0x000e620000008800 */
[----:B------:R-:W2:Y:S01]  /*08d0*/  LDCU.64 UR12, c[0x0][0x390] ;  /* 0x00007200ff0c77ac */ /* 0x000ea20008000a00 */
[----:B------:R-:W-:Y:S01]  /*08e0*/  IMAD.MOV.U32 R17, RZ, RZ, R11 ;  /* 0x000000ffff117224 */ /* 0x000fe200078e000b */
[----:B------:R-:W-:Y:S02]  /*08f0*/  UMOV UR6, 0x400 ;  /* 0x0000040000067882 */ /* 0x000fe40000000000 */
[----:B------:R-:W-:-:S03]  /*0900*/  UIADD3 UR6, UPT, UPT, UR6, 0x4000, URZ ;  /* 0x0000400006067890 */ /* 0x000fc6000fffe0ff */
[----:B------:R-:W3:Y:S01]  /*0910*/  LDC.64 R12, c[0x0][0x380] ;  /* 0x0000e000ff0c7b82 */ /* 0x000ee20000000a00 */
[----:B--2---:R-:W-:-:S04]  /*0920*/  IMAD R15, RZ, RZ, -UR13 ;  /* 0x8000000dff0f7e24 */ /* 0x004fc8000f8e02ff */
[----:B------:R-:W-:Y:S01]  /*0930*/  IMAD R14, R15, UR12, R16 ;  /* 0x0000000c0f0e7c24 */ /* 0x000fe2000f8e0210 */
[----:B-1----:R-:W-:-:S06]  /*0940*/  ULEA UR6, UR7, UR6, 0x18 ;  /* 0x0000000607067291 */ /* 0x002fcc000f8ec0ff */
[----:B------:R-:W-:-:S07]  /*0950*/  LEA R21, R14, UR6, 0x2 ;  /* 0x000000060e157c11 */ /* 0x000fce000f8e10ff */
.L_x_18:
[----:B------:R-:W-:-:S04]  /*0960*/  IMAD R15, R17, UR8, R16 ;  /* 0x00000008110f7c24 */ /* 0x000fc8000f8e0210 */
[----:B-1-3--:R-:W-:-:S06]  /*0970*/  IMAD.WIDE R14, R15, 0x4, R12 ;  /* 0x000000040f0e7825 */ /* 0x00afcc00078e020c */
[----:B------:R-:W2:Y:S01]  /*0980*/  LDG.E R14, desc[UR10][R14.64] ;  /* 0x0000000a0e0e7981 */ /* 0x000ea2000c1e1900 */
[----:B------:R-:W-:Y:S01]  /*0990*/  IADD3 R18, PT, PT, -R3, R17, RZ ;  /* 0x0000001103127210 */ /* 0x000fe20007ffe1ff */
[----:B------:R-:W-:-:S04]  /*09a0*/  VIADD R17, R17, UR9 ;  /* 0x0000000911117c36 */ /* 0x000fc80008000000 */
[----:B------:R-:W-:Y:S01]  /*09b0*/  IMAD R19, R18, 0x100, R21 ;  /* 0x0000010012137824 */ /* 0x000fe200078e0215 */
[----:B------:R-:W-:-:S04]  /*09c0*/  ISETP.GE.AND P4, PT, R17, R2, PT ;  /* 0x000000021100720c */ /* 0x000fc80003f86270 */
[----:B--2---:R1:W-:Y:S09]  /*09d0*/  STS [R19], R14 ;  /* 0x0000000e13007388 */ /* 0x0043f20000000800 */
[----:B------:R-:W-:Y:S05]  /*09e0*/  @!P4 BRA `(.L_x_18) ;  /* 0xfffffffc00dcc947 */ /* 0x000fea000383ffff */
.L_x_17:
[----:B------:R-:W-:Y:S05]  /*09f0*/  BSYNC.RECONVERGENT B2 ;  /* 0x0000000000027941 */ /* 0x000fea0003800200 */
.L_x_16:
[----:B------:R-:W-:Y:S02]  /*0a00*/  IADD3 R16, PT, PT, R9, R16, RZ ;  /* 0x0000001009107210 */ /* 0x000fe40007ffe0ff */
[----:B------:R-:W-:Y:S02]  /*0a10*/  MOV R12, 0x400 ;  /* 0x00000400000c7802 */ /* 0x000fe40000000f00 */
[----:B------:R-:W-:-:S03]  /*0a20*/  ISETP.GE.AND P4, PT, R16, R7, PT ;  /* 0x000000071000720c */ /* 0x000fc60003f86270 */
[----:B------:R-:W-:-:S05]  /*0a30*/  VIADD R12, R12, 0x4000 ;  /* 0x000040000c0c7836 */ /* 0x000fca0000000000 */
[----:B0-----:R-:W-:-:S05]  /*0a40*/  LEA R12, R23, R12, 0x18 ;  /* 0x0000000c170c7211 */ /* 0x001fca00078ec0ff */
[----:B------:R-:W-:Y:S05]  /*0a50*/  @!P4 BRA `(.L_x_19) ;  /* 0xfffffffc008cc947 */ /* 0x000fea000383ffff */
[----:B------:R-:W-:Y:S05]  /*0a60*/  BSYNC.RECONVERGENT B1 ;  /* 0x0000000000017941 */ /* 0x000fea0003800200 */
.L_x_15:
[----:B------:R-:W-:Y:S05]  /*0a70*/  BSYNC.RECONVERGENT B0 ;  /* 0x0000000000007941 */ /* 0x000fea0003800200 */
.L_x_14:
[----:B------:R-:W-:Y:S06]  /*0a80*/  BAR.SYNC.DEFER_BLOCKING 0x0 ;  /* 0x0000000000007b1d */ /* 0x000fec0000010000 */
[----:B------:R-:W-:Y:S05]  /*0a90*/  @!P0 BRA `(.L_x_20) ;  /* 0x0000000000b48947 */ /* 0x000fea0003800000 */
[----:B-1----:R-:W0:Y:S01]  /*0aa0*/  LDC R14, c[0x0][0x390] ;  /* 0x0000e400ff0e7b82 */ /* 0x002e220000000800 */
[----:B------:R-:W-:Y:S02]  /*0ab0*/  IMAD.MOV.U32 R13, RZ, RZ, R8 ;  /* 0x000000ffff0d7224 */ /* 0x000fe400078e0008 */
[----:B0-----:R-:W-:-:S07]  /*0ac0*/  IMAD R15, R14, UR5, R5 ;  /* 0x000000050e0f7c24 */ /* 0x001fce000f8e0205 */
.L_x_27:
[----:B------:R-:W-:Y:S01]  /*0ad0*/  ISETP.GE.AND P3, PT, R11, R2, PT ;  /* 0x000000020b00720c */ /* 0x000fe20003f66270 */
[----:B------:R-:W-:-:S12]  /*0ae0*/  BSSY.RECONVERGENT B0, `(.L_x_21) ;  /* 0x0000022000007945 */ /* 0x000fd80003800200 */
[----:B------:R-:W-:Y:S05]  /*0af0*/  @P3 BRA `(.L_x_22) ;  /* 0x0000000000803947 */ /* 0x000fea0003800000 */
[----:B------:R-:W-:Y:S01]  /*0b00*/  IADD3 R17, PT, PT, -R8, R13, RZ ;  /* 0x0000000d08117210 */ /* 0x000fe20007ffe1ff */
[----:B------:R-:W-:-:S04]  /*0b10*/  IMAD.MOV.U32 R14, RZ, RZ, R11 ;  /* 0x000000ffff0e7224 */ /* 0x000fc800078e000b */
[C---:B------:R-:W-:Y:S01]  /*0b20*/  IMAD R16, R17.reuse, 0x4, R12 ;  /* 0x0000000411107824 */ /* 0x040fe200078e020c */
[----:B------:R-:W-:-:S07]  /*0b30*/  LEA R17, R17, R10, 0x8 ;  /* 0x0000000a11117211 */ /* 0x000fce00078e40ff */
.L_x_26:
[----:B------:R-:W-:Y:S01]  /*0b40*/  ISETP.GE.AND P3, PT, R15, R0, PT ;  /* 0x000000000f00720c */ /* 0x000fe20003f66270 */
[----:B------:R-:W-:-:S12]  /*0b50*/  BSSY.RECONVERGENT B1, `(.L_x_23) ;  /* 0x0000017000017945 */ /* 0x000fd80003800200 */
[----:B------:R-:W-:Y:S05]  /*0b60*/  @P3 BRA `(.L_x_24) ;  /* 0x0000000000543947 */ /* 0x000fea0003800000 */
[----:B------:R-:W0:Y:S01]  /*0b70*/  S2UR UR7, SR_CgaCtaId ;  /* 0x00000000000779c3 */ /* 0x000e220000008800 */
[----:B------:R-:W-:Y:S01]  /*0b80*/  UMOV UR6, 0x400 ;  /* 0x0000040000067882 */ /* 0x000fe20000000000 */
[----:B------:R-:W-:Y:S01]  /*0b90*/  IMAD.IADD R23, R14, 0x1, -R3 ;  /* 0x000000010e177824 */ /* 0x000fe200078e0a03 */
[----:B------:R-:W-:Y:S01]  /*0ba0*/  IADD3 R19, PT, PT, RZ, -UR5, RZ ;  /* 0x80000005ff137c10 */ /* 0x000fe2000fffe0ff */
[----:B------:R-:W-:Y:S02]  /*0bb0*/  IMAD.MOV.U32 R21, RZ, RZ, R15 ;  /* 0x000000ffff157224 */ /* 0x000fe400078e000f */
[----:B------:R-:W-:Y:S02]  /*0bc0*/  IMAD R20, R23, 0x100, R16 ;  /* 0x0000010017147824 */ /* 0x000fe400078e0210 */
[----:B------:R-:W1:Y:S01]  /*0bd0*/  LDC R18, c[0x0][0x390] ;  /* 0x0000e400ff127b82 */ /* 0x000e620000000800 */
[----:B0-----:R-:W-:-:S06]  /*0be0*/  ULEA UR6, UR7, UR6, 0x18 ;  /* 0x0000000607067291 */ /* 0x001fcc000f8ec0ff */
[----:B------:R-:W-:-:S07]  /*0bf0*/  LEA R25, R23, UR6, 0x8 ;  /* 0x0000000617197c11 */ /* 0x000fce000f8e40ff */
.L_x_25:
[--C-:B-1----:R-:W-:Y:S02]  /*0c00*/  IMAD R22, R18, R19, R21.reuse ;  /* 0x0000001312167224 */ /* 0x102fe400078e0215 */
[----:B------:R-:W-:Y:S02]  /*0c10*/  IMAD.IADD R21, R9, 0x1, R21 ;  /* 0x0000000109157824 */ /* 0x000fe400078e0215 */
[C---:B------:R-:W-:Y:S01]  /*0c20*/  IMAD R23, R22.reuse, 0x4, R17 ;  /* 0x0000000416177824 */ /* 0x040fe200078e0211 */
[----:B------:R-:W-:Y:S02]  /*0c30*/  LEA R26, R22, R25, 0x2 ;  /* 0x00000019161a7211 */ /* 0x000fe400078e10ff */
[----:B------:R-:W-:Y:S04]  /*0c40*/  LDS R22, [R20] ;  /* 0x0000000014167984 */ /* 0x000fe80000000800 */
[----:B------:R-:W0:Y:S04]  /*0c50*/  LDS R23, [R23] ;  /* 0x0000000017177984 */ /* 0x000e280000000800 */
[----:B------:R-:W1:Y:S01]  /*0c60*/  LDS R24, [R26] ;  /* 0x000000001a187984 */ /* 0x000e620000000800 */
[----:B0-----:R-:W-:-:S05]  /*0c70*/  IMAD.IADD R27, R22, 0x1, R23 ;  /* 0x00000001161b7824 */ /* 0x001fca00078e0217 */
[----:B-1----:R-:W-:-:S13]  /*0c80*/  ISETP.GE.AND P3, PT, R27, R24, PT ;  /* 0x000000181b00720c */ /* 0x002fda0003f66270 */
[----:B------:R0:W-:Y:S01]  /*0c90*/  @!P3 STS [R26], R27 ;  /* 0x0000001b1a00b388 */ /* 0x0001e20000000800 */
[----:B------:R-:W-:-:S13]  /*0ca0*/  ISETP.GE.AND P3, PT, R21, R0, PT ;  /* 0x000000001500720c */ /* 0x000fda0003f66270 */
[----:B0-----:R-:W-:Y:S05]  /*0cb0*/  @!P3 BRA `(.L_x_25) ;  /* 0xfffffffc00d0b947 */ /* 0x001fea000383ffff */
.L_x_24:
[----:B------:R-:W-:Y:S05]  /*0cc0*/  BSYNC.RECONVERGENT B1 ;  /* 0x0000000000017941 */ /* 0x000fea0003800200 */
.L_x_23:
[----:B------:R-:W-:-:S04]  /*0cd0*/  IADD3 R14, PT, PT, R14, UR9, RZ ;  /* 0x000000090e0e7c10 */ /* 0x000fc8000fffe0ff */
[----:B------:R-:W-:-:S13]  /*0ce0*/  ISETP.GE.AND P3, PT, R14, R2, PT ;  /* 0x000000020e00720c */ /* 0x000fda0003f66270 */
[----:B------:R-:W-:Y:S05]  /*0cf0*/  @!P3 BRA `(.L_x_26) ;  /* 0xfffffffc0090b947 */ /* 0x000fea000383ffff */
.L_x_22:
[----:B------:R-:W-:Y:S05]  /*0d00*/  BSYNC.RECONVERGENT B0 ;  /* 0x0000000000007941 */ /* 0x000fea0003800200 */
.L_x_21:
[----:B------:R-:W0:Y:S01]  /*0d10*/  LDC R17, c[0x0][0x388] ;  /* 0x0000e200ff117b82 */ /* 0x000e220000000800 */
[----:B------:R-:W-:Y:S01]  /*0d20*/  VIADD R13, R13, 0x1 ;  /* 0x000000010d0d7836 */ /* 0x000fe20000000000 */
[----:B0-----:R-:W-:-:S06]  /*0d30*/  VIADDMNMX R14, R8, 0x20, R17, PT ;  /* 0x00000020080e7846 */ /* 0x001fcc0003800111 */
[----:B------:R-:W-:Y:S01]  /*0d40*/  BAR.SYNC.DEFER_BLOCKING 0x0 ;  /* 0x0000000000007b1d */ /* 0x000fe20000010000 */
[----:B------:R-:W-:-:S13]  /*0d50*/  ISETP.GE.AND P3, PT, R13, R14, PT ;  /* 0x0000000e0d00720c */ /* 0x000fda0003f66270 */
[----:B------:R-:W-:Y:S05]  /*0d60*/  @!P3 BRA `(.L_x_27) ;  /* 0xfffffffc0058b947 */ /* 0x000fea000383ffff */
.L_x_20:
[----:B------:R-:W1:Y:S01]  /*0d70*/  S2R R10, SR_TID.X ;  /* 0x00000000000a7919 */ /* 0x000e620000002100 */
[----:B------:R-:W-:Y:S01]  /*0d80*/  BSSY.RECONVERGENT B0, `(.L_x_28) ;  /* 0x0000021000007945 */ /* 0x000fe20003800200 */
[----:B-1----:R-:W-:-:S05]  /*0d90*/  IMAD.IADD R14, R3, 0x1, R10 ;  /* 0x00000001030e7824 */ /* 0x002fca00078e020a */
[----:B------:R-:W-:-:S13]  /*0da0*/  ISETP.GE.AND P3, PT, R14, R2, PT ;  /* 0x000000020e00720c */ /* 0x000fda0003f66270 */
[----:B------:R-:W-:Y:S05]  /*0db0*/  @P3 BRA `(.L_x_29) ;  /* 0x0000000000743947 */ /* 0x000fea0003800000 */
[----:B------:R-:W0:Y:S01]  /*0dc0*/  S2R R21, SR_TID.Y ;  /* 0x0000000000157919 */ /* 0x000e220000002200 */
[----:B------:R-:W0:Y:S02]  /*0dd0*/  LDC R10, c[0x0][0x390] ;  /* 0x0000e400ff0a7b82 */ /* 0x000e240000000800 */
[----:B0-----:R-:W-:-:S07]  /*0de0*/  IMAD R21, R10, UR5, R21 ;  /* 0x000000050a157c24 */ /* 0x001fce000f8e0215 */
.L_x_33:
[----:B------:R-:W-:Y:S01]  /*0df0*/  ISETP.GE.AND P3, PT, R21, R0, PT ;  /* 0x000000001500720c */ /* 0x000fe20003f66270 */
[----:B------:R-:W-:-:S12]  /*0e00*/  BSSY.RECONVERGENT B1, `(.L_x_30) ;  /* 0x0000015000017945 */ /* 0x000fd80003800200 */
[----:B0-----:R-:W-:Y:S05]  /*0e10*/  @P3 BRA `(.L_x_31) ;  /* 0x00000000004c3947 */ /* 0x001fea0003800000 */
[----:B------:R-:W0:Y:S01]  /*0e20*/  S2UR UR7, SR_CgaCtaId ;  /* 0x00000000000779c3 */ /* 0x000e220000008800 */
[----:B------:R-:W-:Y:S01]  /*0e30*/  UMOV UR6, 0x400 ;  /* 0x0000040000067882 */ /* 0x000fe20000000000 */
[----:B------:R-:W-:Y:S01]  /*0e40*/  IADD3 R12, PT, PT, -R3, R14, RZ ;  /* 0x0000000e030c7210 */ /* 0x000fe20007ffe1ff */
[----:B------:R-:W-:Y:S02]  /*0e50*/  IMAD.MOV.U32 R15, RZ, RZ, R21 ;  /* 0x000000ffff0f7224 */ /* 0x000fe400078e0015 */
[----:B------:R-:W-:-:S03]  /*0e60*/  IMAD R18, RZ, RZ, -UR5 ;  /* 0x80000005ff127e24 */ /* 0x000fc6000f8e02ff */
[----:B------:R-:W1:Y:S08]  /*0e70*/  LDC R20, c[0x0][0x390] ;  /* 0x0000e400ff147b82 */ /* 0x000e700000000800 */
[----:B------:R-:W2:Y:S08]  /*0e80*/  LDC R22, c[0x0][0x388] ;  /* 0x0000e200ff167b82 */ /* 0x000eb00000000800 */
[----:B------:R-:W3:Y:S01]  /*0e90*/  LDC.64 R10, c[0x0][0x380] ;  /* 0x0000e000ff0a7b82 */ /* 0x000ee20000000a00 */
[----:B0-----:R-:W-:-:S06]  /*0ea0*/  ULEA UR6, UR7, UR6, 0x18 ;  /* 0x0000000607067291 */ /* 0x001fcc000f8ec0ff */
[----:B------:R-:W-:-:S07]  /*0eb0*/  LEA R19, R12, UR6, 0x8 ;  /* 0x000000060c137c11 */ /* 0x000fce000f8e40ff */
.L_x_32:
[--C-:B01----:R-:W-:Y:S02]  /*0ec0*/  IMAD R12, R20, R18, R15.reuse ;  /* 0x00000012140c7224 */ /* 0x103fe400078e020f */
[--C-:B--2---:R-:W-:Y:S02]  /*0ed0*/  IMAD R13, R14, R22, R15.reuse ;  /* 0x000000160e0d7224 */ /* 0x104fe400078e020f */
[----:B------:R-:W-:Y:S01]  /*0ee0*/  IMAD.IADD R15, R9, 0x1, R15 ;  /* 0x00000001090f7824 */ /* 0x000fe200078e020f */
[----:B------:R-:W-:Y:S01]  /*0ef0*/  LEA R16, R12, R19, 0x2 ;  /* 0x000000130c107211 */ /* 0x000fe200078e10ff */
[----:B---3--:R-:W-:-:S03]  /*0f00*/  IMAD.WIDE R12, R13, 0x4, R10 ;  /* 0x000000040d0c7825 */ /* 0x008fc600078e020a */
[----:B------:R-:W-:Y:S01]  /*0f10*/  ISETP.GE.AND P3, PT, R15, R0, PT ;  /* 0x000000000f00720c */ /* 0x000fe20003f66270 */
[----:B------:R-:W0:Y:S04]  /*0f20*/  LDS R17, [R16] ;  /* 0x0000000010117984 */ /* 0x000e280000000800 */
[----:B0-----:R0:W-:Y:S08]  /*0f30*/  STG.E desc[UR10][R12.64], R17 ;  /* 0x000000110c007986 */ /* 0x0011f0000c10190a */
[----:B------:R-:W-:Y:S05]  /*0f40*/  @!P3 BRA `(.L_x_32) ;  /* 0xfffffffc00dcb947 */ /* 0x000fea000383ffff */
.L_x_31:
[----:B------:R-:W-:Y:S05]  /*0f50*/  BSYNC.RECONVERGENT B1 ;  /* 0x0000000000017941 */ /* 0x000fea0003800200 */
.L_x_30:
[----:B------:R-:W-:-:S05]  /*0f60*/  VIADD R14, R14, UR9 ;  /* 0x000000090e0e7c36 */ /* 0x000fca0008000000 */
[----:B------:R-:W-:-:S13]  /*0f70*/  ISETP.GE.AND P3, PT, R14, R2, PT ;  /* 0x000000020e00720c */ /* 0x000fda0003f66270 */
[----:B------:R-:W-:Y:S05]  /*0f80*/  @!P3 BRA `(.L_x_33) ;  /* 0xfffffffc0098b947 */ /* 0x000fea000383ffff */
.L_x_29:
[----:B------:R-:W-:Y:S05]  /*0f90*/  BSYNC.RECONVERGENT B0 ;  /* 0x0000000000007941 */ /* 0x000fea0003800200 */
.L_x_28:
[----:B------:R-:W1:Y:S01]  /*0fa0*/  LDCU UR7, c[0x0][0x39c] ;  /* 0x00007380ff0777ac */ /* 0x000e620008000800 */
[----:B------:R-:W1:Y:S01]  /*0fb0*/  LDCU UR8, c[0x0][0x3a0] ;  /* 0x00007400ff0877ac */ /* 0x000e620008000800 */
[----:B------:R-:W2:Y:S01]  /*0fc0*/  LDCU UR6, c[0x0][0x374] ;  /* 0x00006e80ff0677ac */ /* 0x000ea20008000800 */
[----:B-1----:R-:W-:Y:S02]  /*0fd0*/  UIADD3 UR7, UPT, UPT, UR7, UR8, URZ ;  /* 0x0000000807077290 */ /* 0x002fe4000fffe0ff */
[----:B--2---:R-:W-:-:S04]  /*0fe0*/  UIADD3 UR5, UPT, UPT, UR6, UR5, URZ ;  /* 0x0000000506057290 */ /* 0x004fc8000fffe0ff */
[----:B------:R-:W-:-:S09]  /*0ff0*/  UISETP.GE.AND UP0, UPT, UR5, UR7, UPT ;  /* 0x000000070500728c */ /* 0x000fd2000bf06270 */
[----:B------:R-:W-:Y:S05]  /*1000*/  BRA.U !UP0, `(.L_x_34) ;  /* 0xfffffff108907547 */ /* 0x000fea000b83ffff */
.L_x_0:
[----:B------:R-:W2:Y:S01]  /*1010*/  LDC R3, c[0x0][0x370] ;  /* 0x0000dc00ff037b82 */ /* 0x000ea20000000800 */
[----:B------:R-:W3:Y:S01]  /*1020*/  LDCU UR5, c[0x0][0x3a4] ;  /* 0x00007480ff0577ac */ /* 0x000ee20008000800 */
[----:B------:R-:W3:Y:S02]  /*1030*/  LDCU UR6, c[0x0][0x398] ;  /* 0x00007300ff0677ac */ /* 0x000ee40008000800 */
[----:B---3--:R-:W-:Y:S01]  /*1040*/  UIADD3 UR5, UPT, UPT, UR5, UR6, URZ ;  /* 0x0000000605057290 */ /* 0x008fe2000fffe0ff */
[----:B--2---:R-:W-:-:S05]  /*1050*/  IADD3 R6, PT, PT, R3, R6, RZ ;  /* 0x0000000603067210 */ /* 0x004fca0007ffe0ff */
[----:B------:R-:W-:-:S13]  /*1060*/  ISETP.GE.AND P2, PT, R6, UR5, PT ;  /* 0x0000000506007c0c */ /* 0x000fda000bf46270 */
[----:B------:R-:W-:Y:S05]  /*1070*/  @!P2 BRA `(.L_x_35) ;  /* 0xfffffff00040a947 */ /* 0x000fea000383ffff */
[----:B-1----:R-:W-:Y:S05]  /*1080*/  EXIT ;  /* 0x000000000000794d */ /* 0x002fea0003800000 */
.L_x_36:
[----:B------:R-:W-:-:S00]  /*1090*/  BRA `(.L_x_36) ;  /* 0xfffffffc00fc7947 */ /* 0x000fc0000383ffff */
[----:B------:R-:W-:-:S00]  /*10a0*/  NOP ;  /* 0x0000000000007918 */ /* 0x000fc00000000000 */
        /* <DEDUP_REMOVED lines=13> */
.L_x_109:


//--------------------- .text._Z15phase2_cal_cudaPiiiiiiiii --------------------------
	.section	.text._Z15phase2_cal_cudaPiiiiiiiii,"ax",@progbits
	.align	128
        .global         _Z15phase2_cal_cudaPiiiiiiiii
        .type           _Z15phase2_cal_cudaPiiiiiiiii,@function
        .size           _Z15phase2_cal_cudaPiiiiiiiii,(.L_x_110 - _Z15phase2_cal_cudaPiiiiiiiii)
        .other          _Z15phase2_cal_cudaPiiiiiiiii,@"STO_CUDA_ENTRY STV_DEFAULT"
_Z15phase2_cal_cudaPiiiiiiiii:
.text._Z15phase2_cal_cudaPiiiiiiiii:
        /* <DEDUP_REMOVED lines=11> */
[----:B------:R-:W3:Y:S01]  /*00b0*/  S2R R3, SR_TID.Y ;  /* 0x0000000000037919 */ /* 0x000ee20000002200 */
[----:B------:R-:W4:Y:S05]  /*00c0*/  LDCU.64 UR10, c[0x0][0x358] ;  /* 0x00006b00ff0a77ac */ /* 0x000f2a0008000a00 */
[----:B------:R-:W5:Y:S08]  /*00d0*/  LDC R11, c[0x0][0x388] ;  /* 0x0000e200ff0b7b82 */ /* 0x000f700000000800 */
[----:B------:R-:W2:Y:S01]  /*00e0*/  S2UR UR4, SR_CTAID.Y ;  /* 0x00000000000479c3 */ /* 0x000ea20000002600 */
[----:B-1----:R-:W-:-:S07]  /*00f0*/  IMAD R6, R9, R8, R8 ;  /* 0x0000000809067224 */ /* 0x002fce00078e0208 */
[----:B------:R-:W1:Y:S01]  /*0100*/  LDC R0, c[0x0][0x364] ;  /* 0x0000d900ff007b82 */ /* 0x000e620000000800 */
[C---:B------:R-:W-:Y:S01]  /*0110*/  IMAD.SHL.U32 R2, R9.reuse, 0x20, RZ ;  /* 0x0000002009027824 */ /* 0x040fe200078e00ff */
[----:B------:R-:W1:Y:S01]  /*0120*/  LDCU UR9, c[0x0][0x360] ;  /* 0x00006c00ff0977ac */ /* 0x000e620008000800 */
[CC--:B0-----:R-:W-:Y:S01]  /*0130*/  IMAD R4, R9.reuse, R8.reuse, R4 ;  /* 0x0000000809047224 */ /* 0x0c1fe200078e0204 */
[-C--:B-----5:R-:W-:Y:S02]  /*0140*/  VIMNMX R7, PT, PT, R6, R11.reuse, PT ;  /* 0x0000000b06077248 */ /* 0x0a0fe40003fe0100 */
[C---:B------:R-:W-:Y:S01]  /*0150*/  ISETP.GE.AND P0, PT, R2.reuse, R11, PT ;  /* 0x0000000b0200720c */ /* 0x040fe20003f06270 */
[----:B---3--:R-:W-:Y:S01]  /*0160*/  IMAD R8, R9, R8, R3 ;  /* 0x0000000809087224 */ /* 0x008fe200078e0203 */
[----:B------:R-:W-:Y:S02]  /*0170*/  ISETP.GT.AND P1, PT, R7, R4, PT ;  /* 0x000000040700720c */ /* 0x000fe40003f24270 */
[----:B------:R-:W-:-:S02]  /*0180*/  ISETP.NE.AND P0, PT, R2, 0x7fffffe0, !P0 ;  /* 0x7fffffe00200780c */ /* 0x000fc40004705270 */
[----:B------:R-:W-:Y:S01]  /*0190*/  ISETP.GT.AND P2, PT, R7, R8, PT ;  /* 0x000000080700720c */ /* 0x000fe20003f44270 */
[----:B--2---:R-:W-:Y:S01]  /*01a0*/  UIADD3 UR4, UPT, UPT, UR4, UR5, URZ ;  /* 0x0000000504047290 */ /* 0x004fe2000fffe0ff */
[----:B----4-:R-:W-:-:S11]  /*01b0*/  VIADDMNMX R6, R2, 0x20, R11, PT ;  /* 0x0000002002067846 */ /* 0x010fd6000380010b */
.L_x_71:
[----:B0-----:R-:W0:Y:S01]  /*01c0*/  LDCU UR5, c[0x0][0x3a0] ;  /* 0x00007400ff0577ac */ /* 0x001e220008000800 */
[----:B------:R-:W0:Y:S02]  /*01d0*/  LDCU UR6, c[0x0][0x39c] ;  /* 0x00007380ff0677ac */ /* 0x000e240008000800 */
[----:B0-----:R-:W-:-:S04]  /*01e0*/  UIADD3 UR5, UPT, UPT, UR5, UR6, URZ ;  /* 0x0000000605057290 */ /* 0x001fc8000fffe0ff */
[----:B------:R-:W-:-:S09]  /*01f0*/  UISETP.GE.AND UP0, UPT, UR4, UR5, UPT ;  /* 0x000000050400728c */ /* 0x000fd2000bf06270 */
[----:B-1----:R-:W-:Y:S05]  /*0200*/  BRA.U UP0, `(.L_x_37) ;  /* 0x0000000d00387547 */ /* 0x002fea000b800000 */
[----:B------:R-:W0:Y:S01]  /*0210*/  S2UR UR6, SR_CgaCtaId ;  /* 0x00000000000679c3 */ /* 0x000e220000008800 */
[----:B------:R-:W2:Y:S01]  /*0220*/  LDCU UR7, c[0x0][0x390] ;  /* 0x00007200ff0777ac */ /* 0x000ea20008000800 */
[----:B------:R-:W-:-:S06]  /*0230*/  UMOV UR5, 0x400 ;  /* 0x0000040000057882 */ /* 0x000fcc0000000000 */
[----:B------:R-:W3:Y:S01]  /*0240*/  LDC R4, c[0x0][0x388] ;  /* 0x0000e200ff047b82 */ /* 0x000ee20000000800 */
[----:B--2---:R-:W-:Y:S01]  /*0250*/  IMAD R7, R5, UR7, RZ ;  /* 0x0000000705077c24 */ /* 0x004fe2000f8e02ff */
[----:B0-----:R-:W-:-:S06]  /*0260*/  ULEA UR5, UR6, UR5, 0x18 ;  /* 0x0000000506057291 */ /* 0x001fcc000f8ec0ff */
[----:B------:R-:W-:Y:S01]  /*0270*/  LEA R8, R3, UR5, 0x2 ;  /* 0x0000000503087c11 */ /* 0x000fe2000f8e10ff */
[----:B------:R-:W-:Y:S01]  /*0280*/  UMOV UR5, UR4 ;  /* 0x0000000400057c82 */ /* 0x000fe20008000000 */
[----:B---3--:R-:W-:-:S03]  /*0290*/  VIADDMNMX R4, R7, UR7, R4, PT ;  /* 0x0000000707047c46 */ /* 0x008fc6000b800104 */
[----:B------:R-:W-:-:S07]  /*02a0*/  IMAD R8, R7, -0x100, R8 ;  /* 0xffffff0007087824 */ /* 0x000fce00078e0208 */
.L_x_70:
[----:B0-----:R-:W0:Y:S01]  /*02b0*/  S2R R10, SR_TID.X ;  /* 0x00000000000a7919 */ /* 0x001e220000002100 */
[----:B------:R-:W2:Y:S01]  /*02c0*/  LDC R16, c[0x0][0x390] ;  /* 0x0000e400ff107b82 */ /* 0x000ea20000000800 */
[----:B------:R-:W3:Y:S01]  /*02d0*/  LDCU UR6, c[0x0][0x388] ;  /* 0x00007100ff0677ac */ /* 0x000ee20008000800 */
[----:B------:R-:W-:Y:S01]  /*02e0*/  BSSY.RECONVERGENT B0, `(.L_x_38) ;  /* 0x000001c000007945 */ /* 0x000fe20003800200 */
[----:B--2---:R-:W-:-:S05]  /*02f0*/  IMAD R9, R16, UR5, R16 ;  /* 0x0000000510097c24 */ /* 0x004fca000f8e0210 */
[----:B---3--:R-:W-:Y:S02]  /*0300*/  VIMNMX R9, PT, PT, R9, UR6, PT ;  /* 0x0000000609097c48 */ /* 0x008fe4000bfe0100 */
[----:B0-----:R-:W-:-:S04]  /*0310*/  IADD3 R15, PT, PT, R7, R10, RZ ;  /* 0x0000000a070f7210 */ /* 0x001fc80007ffe0ff */
[----:B------:R-:W-:-:S13]  /*0320*/  ISETP.GE.AND P3, PT, R15, R4, PT ;  /* 0x000000040f00720c */ /* 0x000fda0003f66270 */
[----:B-1----:R-:W-:Y:S05]  /*0330*/  @P3 BRA `(.L_x_39) ;  /* 0x0000000000583947 */ /* 0x002fea0003800000 */
[----:B------:R-:W-:Y:S02]  /*0340*/  IMAD R16, R16, UR5, R3 ;  /* 0x0000000510107c24 */ /* 0x000fe4000f8e0203 */
[----:B------:R-:W-:-:S07]  /*0350*/  IMAD.MOV.U32 R17, RZ, RZ, R15 ;  /* 0x000000ffff117224 */ /* 0x000fce00078e000f */
.L_x_43:
[----:B------:R-:W-:Y:S01]  /*0360*/  ISETP.GE.AND P3, PT, R16, R9, PT ;  /* 0x000000091000720c */ /* 0x000fe20003f66270 */
[----:B------:R-:W-:-:S12]  /*0370*/  BSSY.RECONVERGENT B1, `(.L_x_40) ;  /* 0x000000f000017945 */ /* 0x000fd80003800200 */
[----:B------:R-:W-:Y:S05]  /*0380*/  @P3 BRA `(.L_x_41) ;  /* 0x0000000000343947 */ /* 0x000fea0003800000 */
[----:B------:R-:W0:Y:S01]  /*0390*/  LDC.64 R10, c[0x0][0x380] ;  /* 0x0000e000ff0a7b82 */ /* 0x000e220000000a00 */
[----:B------:R-:W2:Y:S01]  /*03a0*/  LDCU UR6, c[0x0][0x388] ;  /* 0x00007100ff0677ac */ /* 0x000ea20008000800 */
[C---:B------:R-:W-:Y:S01]  /*03b0*/  IMAD R19, R17.reuse, 0x100, R8 ;  /* 0x0000010011137824 */ /* 0x040fe200078e0208 */
[----:B------:R-:W-:Y:S01]  /*03c0*/  MOV R14, R16 ;  /* 0x00000010000e7202 */ /* 0x000fe20000000f00 */
[----:B--2---:R-:W-:-:S07]  /*03d0*/  IMAD R21, R17, UR6, R16 ;  /* 0x0000000611157c24 */ /* 0x004fce000f8e0210 */
.L_x_42:
[----:B0-----:R-:W-:-:S06]  /*03e0*/  IMAD.WIDE R12, R21, 0x4, R10 ;  /* 0x00000004150c7825 */ /* 0x001fcc00078e020a */
[----:B------:R-:W2:Y:S01]  /*03f0*/  LDG.E R12, desc[UR10][R12.64] ;  /* 0x0000000a0c0c7981 */ /* 0x000ea2000c1e1900 */
[C---:B-1----:R-:W-:Y:S02]  /*0400*/  IMAD.IADD R14, R0.reuse, 0x1, R14 ;  /* 0x00000001000e7824 */ /* 0x042fe400078e020e */
[----:B------:R-:W-:-:S03]  /*0410*/  IMAD.IADD R21, R0, 0x1, R21 ;  /* 0x0000000100157824 */ /* 0x000fc600078e0215 */
[----:B------:R-:W-:Y:S01]  /*0420*/  ISETP.GE.AND P3, PT, R14, R9, PT ;  /* 0x000000090e00720c */ /* 0x000fe20003f66270 */
[----:B--2---:R0:W-:Y:S02]  /*0430*/  STS [R19], R12 ;  /* 0x0000000c13007388 */ /* 0x0041e40000000800 */
[----:B0-----:R-:W-:-:S10]  /*0440*/  LEA R19, R0, R19, 0x2 ;  /* 0x0000001300137211 */ /* 0x001fd400078e10ff */
[----:B------:R-:W-:Y:S05]  /*0450*/  @!P3 BRA `(.L_x_42) ;  /* 0xfffffffc00e0b947 */ /* 0x000fea000383ffff */
.L_x_41:
[----:B-1----:R-:W-:Y:S05]  /*0460*/  BSYNC.RECONVERGENT B1 ;  /* 0x0000000000017941 */ /* 0x002fea0003800200 */
.L_x_40:
[----:B------:R-:W-:-:S05]  /*0470*/  VIADD R17, R17, UR9 ;  /* 0x0000000911117c36 */ /* 0x000fca0008000000 */
[----:B------:R-:W-:-:S13]  /*0480*/  ISETP.GE.AND P3, PT, R17, R4, PT ;  /* 0x000000041100720c */ /* 0x000fda0003f66270 */
[----:B------:R-:W-:Y:S05]  /*0490*/  @!P3 BRA `(.L_x_43) ;  /* 0xfffffffc00b0b947 */ /* 0x000fea000383ffff */
.L_x_39:
[----:B-1----:R-:W-:Y:S05]  /*04a0*/  BSYNC.RECONVERGENT B0 ;  /* 0x0000000000007941 */ /* 0x002fea0003800200 */
.L_x_38:
[----:B------:R-:W0:Y:S01]  /*04b0*/  LDCU.64 UR6, c[0x0][0x390] ;  /* 0x00007200ff0677ac */ /* 0x000e220008000a00 */
[----:B------:R-:W-:Y:S01]  /*04c0*/  BSSY.RECONVERGENT B0, `(.L_x_44) ;  /* 0x0000026000007945 */ /* 0x000fe20003800200 */
[----:B------:R-:W1:Y:S01]  /*04d0*/  LDCU UR8, c[0x0][0x388] ;  /* 0x00007100ff0877ac */ /* 0x000e620008000800 */
[----:B------:R-:W2:Y:S01]  /*04e0*/  LDCU UR12, c[0x0][0x388] ;  /* 0x00007100ff0c77ac */ /* 0x000ea20008000800 */
[----:B0-----:R-:W-:-:S04]  /*04f0*/  UIMAD UR7, UR7, UR6, UR6 ;  /* 0x00000006070772a4 */ /* 0x001fc8000f8e0206 */
[----:B-1----:R-:W-:-:S04]  /*0500*/  UISETP.LT.AND UP0, UPT, UR7, UR8, UPT ;  /* 0x000000080700728c */ /* 0x002fc8000bf01270 */
[----:B------:R-:W-:Y:S01]  /*0510*/  USEL UR8, UR7, UR8, UP0 ;  /* 0x0000000807087287 */ /* 0x000fe20008000000 */
[----:B--2---:R-:W-:Y:S11]  /*0520*/  @!P1 BRA `(.L_x_45) ;  /* 0x00000000007c9947 */ /* 0x004ff60003800000 */
[----:B------:R-:W0:Y:S01]  /*0530*/  S2R R19, SR_TID.X ;  /* 0x0000000000137919 */ /* 0x000e220000002100 */
[----:B------:R-:W1:Y:S02]  /*0540*/  LDC.64 R10, c[0x0][0x390] ;  /* 0x0000e400ff0a7b82 */ /* 0x000e640000000a00 */
[----:B-1----:R-:W-:Y:S02]  /*0550*/  IMAD R20, R10, UR5, R3 ;  /* 0x000000050a147c24 */ /* 0x002fe4000f8e0203 */
[----:B0-----:R-:W-:-:S07]  /*0560*/  IMAD R19, R11, R10, R19 ;  /* 0x0000000a0b137224 */ /* 0x001fce00078e0213 */
.L_x_49:
[----:B------:R-:W-:Y:S01]  /*0570*/  ISETP.GE.AND P3, PT, R20, R9, PT ;  /* 0x000000091400720c */ /* 0x000fe20003f66270 */
[----:B------:R-:W-:-:S12]  /*0580*/  BSSY.RECONVERGENT B1, `(.L_x_46) ;  /* 0x0000016000017945 */ /* 0x000fd80003800200 */
[----:B0-----:R-:W-:Y:S05]  /*0590*/  @P3 BRA `(.L_x_47) ;  /* 0x0000000000503947 */ /* 0x001fea0003800000 */
[----:B------:R-:W0:Y:S01]  /*05a0*/  LDC.64 R10, c[0x0][0x390] ;  /* 0x0000e400ff0a7b82 */ /* 0x000e220000000a00 */
[----:B------:R-:W-:Y:S01]  /*05b0*/  UMOV UR6, 0x400 ;  /* 0x0000040000067882 */ /* 0x000fe20000000000 */
[----:B------:R-:W-:Y:S01]  /*05c0*/  MOV R14, R20 ;  /* 0x00000014000e7202 */ /* 0x000fe20000000f00 */
[----:B------:R-:W-:-:S05]  /*05d0*/  UIADD3 UR6, UPT, UPT, UR6, 0x8000, URZ ;  /* 0x0000800006067890 */ /* 0x000fca000fffe0ff */
[----:B------:R-:W1:Y:S08]  /*05e0*/  S2UR UR7, SR_CgaCtaId ;  /* 0x00000000000779c3 */ /* 0x000e700000008800 */
[----:B------:R-:W2:Y:S01]  /*05f0*/  LDC.64 R12, c[0x0][0x380] ;  /* 0x0000e000ff0c7b82 */ /* 0x000ea20000000a00 */
[----:B0-----:R-:W-:-:S04]  /*0600*/  IMAD.MOV R11, RZ, RZ, -R11 ;  /* 0x000000ffff0b7224 */ /* 0x001fc800078e0a0b */
[----:B------:R-:W-:Y:S01]  /*0610*/  IMAD R11, R10, R11, R19 ;  /* 0x0000000b0a0b7224 */ /* 0x000fe200078e0213 */
[----:B-1----:R-:W-:-:S06]  /*0620*/  ULEA UR6, UR7, UR6, 0x18 ;  /* 0x0000000607067291 */ /* 0x002fcc000f8ec0ff */
[----:B------:R-:W-:-:S07]  /*0630*/  LEA R18, R11, UR6, 0x8 ;  /* 0x000000060b127c11 */ /* 0x000fce000f8e40ff */
.L_x_48:
[----:B------:R-:W-:-:S04]  /*0640*/  IMAD R17, R19, UR12, R14 ;  /* 0x0000000c13117c24 */ /* 0x000fc8000f8e020e */
[----:B0-2---:R-:W-:-:S06]  /*0650*/  IMAD.WIDE R16, R17, 0x4, R12 ;  /* 0x0000000411107825 */ /* 0x005fcc00078e020c */
[----:B------:R-:W2:Y:S01]  /*0660*/  LDG.E R16, desc[UR10][R16.64] ;  /* 0x0000000a10107981 */ /* 0x000ea2000c1e1900 */
[----:B------:R-:W-:-:S06]  /*0670*/  UIADD3 UR6, UPT, UPT, -UR5, URZ, URZ ;  /* 0x000000ff05067290 */ /* 0x000fcc000fffe1ff */
[--C-:B------:R-:W-:Y:S02]  /*0680*/  IMAD R11, R10, UR6, R14.reuse ;  /* 0x000000060a0b7c24 */ /* 0x100fe4000f8e020e */
[----:B------:R-:W-:Y:S02]  /*0690*/  IMAD.IADD R14, R0, 0x1, R14 ;  /* 0x00000001000e7824 */ /* 0x000fe400078e020e */
[----:B------:R-:W-:-:S03]  /*06a0*/  IMAD R11, R11, 0x4, R18 ;  /* 0x000000040b0b7824 */ /* 0x000fc600078e0212 */
[----:B------:R-:W-:Y:S02]  /*06b0*/  ISETP.GE.AND P3, PT, R14, R9, PT ;  /* 0x000000090e00720c */ /* 0x000fe40003f66270 */
[----:B--2---:R0:W-:Y:S11]  /*06c0*/  STS [R11], R16 ;  /* 0x000000100b007388 */ /* 0x0041f60000000800 */
[----:B------:R-:W-:Y:S05]  /*06d0*/  @!P3 BRA `(.L_x_48) ;  /* 0xfffffffc00d8b947 */ /* 0x000fea000383ffff */
.L_x_47:
[----:B------:R-:W-:Y:S05]  /*06e0*/  BSYNC.RECONVERGENT B1 ;  /* 0x0000000000017941 */ /* 0x000fea0003800200 */
.L_x_46:
[----:B------:R-:W-:-:S04]  /*06f0*/  IADD3 R19, PT, PT, R19, UR9, RZ ;  /* 0x0000000913137c10 */ /* 0x000fc8000fffe0ff */
[----:B------:R-:W-:-:S13]  /*0700*/  ISETP.GE.AND P3, PT, R19, UR8, PT ;  /* 0x0000000813007c0c */ /* 0x000fda000bf66270 */
[----:B------:R-:W-:Y:S05]  /*0710*/  @!P3 BRA `(.L_x_49) ;  /* 0xfffffffc0094b947 */ /* 0x000fea000383ffff */
.L_x_45:
[----:B------:R-:W-:Y:S05]  /*0720*/  BSYNC.RECONVERGENT B0 ;  /* 0x0000000000007941 */ /* 0x000fea0003800200 */
.L_x_44:
[----:B------:R-:W1:Y:S01]  /*0730*/  LDCU UR14, c[0x0][0x388] ;  /* 0x00007100ff0e77ac */ /* 0x000e620008000800 */
[----:B------:R-:W-:Y:S04]  /*0740*/  BSSY.RECONVERGENT B0, `(.L_x_50) ;  /* 0x000001e000007945 */ /* 0x000fe80003800200 */
[----:B------:R-:W-:Y:S05]  /*0750*/  @!P2 BRA `(.L_x_51) ;  /* 0x000000000070a947 */ /* 0x000fea0003800000 */
[----:B0-----:R-:W0:Y:S02]  /*0760*/  LDC.64 R16, c[0x0][0x390] ;  /* 0x0000e400ff107b82 */ /* 0x001e240000000a00 */
[----:B0-----:R-:W-:-:S07]  /*0770*/  IMAD R17, R17, R16, R3 ;  /* 0x0000001011117224 */ /* 0x001fce00078e0203 */
.L_x_55:
[----:B------:R-:W-:Y:S01]  /*0780*/  ISETP.GE.AND P3, PT, R15, R4, PT ;  /* 0x000000040f00720c */ /* 0x000fe20003f66270 */
[----:B------:R-:W-:-:S12]  /*0790*/  BSSY.RECONVERGENT B1, `(.L_x_52) ;  /* 0x0000015000017945 */ /* 0x000fd80003800200 */
[----:B0-----:R-:W-:Y:S05]  /*07a0*/  @P3 BRA `(.L_x_53) ;  /* 0x00000000004c3947 */ /* 0x001fea0003800000 */
[----:B------:R-:W0:Y:S01]  /*07b0*/  S2UR UR7, SR_CgaCtaId ;  /* 0x00000000000779c3 */ /* 0x000e220000008800 */
[----:B------:R-:W2:Y:S01]  /*07c0*/  LDCU.64 UR12, c[0x0][0x390] ;  /* 0x00007200ff0c77ac */ /* 0x000ea20008000a00 */
[----:B------:R-:W-:Y:S01]  /*07d0*/  IMAD.MOV.U32 R14, RZ, RZ, R15 ;  /* 0x000000ffff0e7224 */ /* 0x000fe200078e000f */
[----:B------:R-:W-:Y:S02]  /*07e0*/  UMOV UR6, 0x400 ;  /* 0x0000040000067882 */ /* 0x000fe40000000000 */
[----:B------:R-:W-:-:S03]  /*07f0*/  UIADD3 UR6, UPT, UPT, UR6, 0x4000, URZ ;  /* 0x0000400006067890 */ /* 0x000fc6000fffe0ff */
[----:B------:R-:W3:Y:S01]  /*0800*/  LDC.64 R10, c[0x0][0x380] ;  /* 0x0000e000ff0a7b82 */ /* 0x000ee20000000a00 */
[----:B--2---:R-:W-:-:S04]  /*0810*/  IMAD R12, RZ, RZ, -UR13 ;  /* 0x8000000dff0c7e24 */ /* 0x004fc8000f8e02ff */
[----:B------:R-:W-:Y:S01]  /*0820*/  IMAD R12, R12, UR12, R17 ;  /* 0x0000000c0c0c7c24 */ /* 0x000fe2000f8e0211 */
[----:B0-----:R-:W-:-:S06]  /*0830*/  ULEA UR6, UR7, UR6, 0x18 ;  /* 0x0000000607067291 */ /* 0x001fcc000f8ec0ff */
[----:B------:R-:W-:-:S07]  /*0840*/  LEA R21, R12, UR6, 0x2 ;  /* 0x000000060c157c11 */ /* 0x000fce000f8e10ff */
.L_x_54:
[----:B-1----:R-:W-:-:S04]  /*0850*/  IMAD R13, R14, UR14, R17 ;  /* 0x0000000e0e0d7c24 */ /* 0x002fc8000f8e0211 */
[----:B0--3--:R-:W-:-:S06]  /*0860*/  IMAD.WIDE R12, R13, 0x4, R10 ;  /* 0x000000040d0c7825 */ /* 0x009fcc00078e020a */
[----:B------:R-:W2:Y:S01]  /*0870*/  LDG.E R12, desc[UR10][R12.64] ;  /* 0x0000000a0c0c7981 */ /* 0x000ea2000c1e1900 */
[----:B------:R-:W-:Y:S01]  /*0880*/  IADD3 R16, PT, PT, -R7, R14, RZ ;  /* 0x0000000e07107210 */ /* 0x000fe20007ffe1ff */
[----:B------:R-:W-:-:S04]  /*0890*/  VIADD R14, R14, UR9 ;  /* 0x000000090e0e7c36 */ /* 0x000fc80008000000 */
[----:B------:R-:W-:Y:S01]  /*08a0*/  IMAD R19, R16, 0x100, R21 ;  /* 0x0000010010137824 */ /* 0x000fe200078e0215 */
[----:B------:R-:W-:-:S04]  /*08b0*/  ISETP.GE.AND P3, PT, R14, R4, PT ;  /* 0x000000040e00720c */ /* 0x000fc80003f66270 */
[----:B--2---:R0:W-:Y:S09]  /*08c0*/  STS [R19], R12 ;  /* 0x0000000c13007388 */ /* 0x0041f20000000800 */
[----:B------:R-:W-:Y:S05]  /*08d0*/  @!P3 BRA `(.L_x_54) ;  /* 0xfffffffc00dcb947 */ /* 0x000fea000383ffff */
.L_x_53:
[----:B-1----:R-:W-:Y:S05]  /*08e0*/  BSYNC.RECONVERGENT B1 ;  /* 0x0000000000017941 */ /* 0x002fea0003800200 */
.L_x_52:
[----:B------:R-:W-:-:S04]  /*08f0*/  IADD3 R17, PT, PT, R0, R17, RZ ;  /* 0x0000001100117210 */ /* 0x000fc80007ffe0ff */
[----:B------:R-:W-:-:S13]  /*0900*/  ISETP.GE.AND P3, PT, R17, UR8, PT ;  /* 0x0000000811007c0c */ /* 0x000fda000bf66270 */
[----:B------:R-:W-:Y:S05]  /*0910*/  @!P3 BRA `(.L_x_55) ;  /* 0xfffffffc0098b947 */ /* 0x000fea000383ffff */
.L_x_51:
[----:B-1----:R-:W-:Y:S05]  /*0920*/  BSYNC.RECONVERGENT B0 ;  /* 0x0000000000007941 */ /* 0x002fea0003800200 */
.L_x_50:
[----:B------:R-:W-:Y:S06]  /*0930*/  BAR.SYNC.DEFER_BLOCKING 0x0 ;  /* 0x0000000000007b1d */ /* 0x000fec0000010000 */
[----:B------:R-:W-:Y:S05]  /*0940*/  @!P0 BRA `(.L_x_56) ;  /* 0x0000000000c48947 */ /* 0x000fea0003800000 */
[----:B------:R-:W1:Y:S01]  /*0950*/  LDC R10, c[0x0][0x390] ;  /* 0x0000e400ff0a7b82 */ /* 0x000e620000000800 */
[----:B0-----:R-:W-:Y:S02]  /*0960*/  IMAD.MOV.U32 R11, RZ, RZ, R2 ;  /* 0x000000ffff0b7224 */ /* 0x001fe400078e0002 */
[----:B-1----:R-:W-:-:S07]  /*0970*/  IMAD R20, R10, UR5, R3 ;  /* 0x000000050a147c24 */ /* 0x002fce000f8e0203 */
.L_x_63:
[----:B------:R-:W-:Y:S01]  /*0980*/  ISETP.GE.AND P3, PT, R15, R4, PT ;  /* 0x000000040f00720c */ /* 0x000fe20003f66270 */
[----:B------:R-:W-:-:S12]  /*0990*/  BSSY.RECONVERGENT B0, `(.L_x_57) ;  /* 0x0000028000007945 */ /* 0x000fd80003800200 */
[----:B------:R-:W-:Y:S05]  /*09a0*/  @P3 BRA `(.L_x_58) ;  /* 0x0000000000983947 */ /* 0x000fea0003800000 */
[----:B------:R-:W0:Y:S01]  /*09b0*/  S2UR UR8, SR_CgaCtaId ;  /* 0x00000000000879c3 */ /* 0x000e220000008800 */
[----:B------:R-:W-:Y:S01]  /*09c0*/  UMOV UR6, 0x400 ;  /* 0x0000040000067882 */ /* 0x000fe20000000000 */
[----:B------:R-:W-:Y:S01]  /*09d0*/  IMAD.IADD R10, R11, 0x1, -R2 ;  /* 0x000000010b0a7824 */ /* 0x000fe200078e0a02 */
[----:B------:R-:W-:Y:S01]  /*09e0*/  UIADD3 UR7, UPT, UPT, UR6, 0x4000, URZ ;  /* 0x0000400006077890 */ /* 0x000fe2000fffe0ff */
[----:B------:R-:W-:Y:S01]  /*09f0*/  MOV R12, R15 ;  /* 0x0000000f000c7202 */ /* 0x000fe20000000f00 */
[----:B------:R-:W-:Y:S02]  /*0a00*/  UIADD3 UR6, UPT, UPT, UR6, 0x8000, URZ ;  /* 0x0000800006067890 */ /* 0x000fe4000fffe0ff */
[----:B0-----:R-:W-:Y:S02]  /*0a10*/  ULEA UR7, UR8, UR7, 0x18 ;  /* 0x0000000708077291 */ /* 0x001fe4000f8ec0ff */
[----:B------:R-:W-:-:S04]  /*0a20*/  ULEA UR6, UR8, UR6, 0x18 ;  /* 0x0000000608067291 */ /* 0x000fc8000f8ec0ff */
[C---:B------:R-:W-:Y:S02]  /*0a30*/  LEA R17, R10.reuse, UR7, 0x2 ;  /* 0x000000070a117c11 */ /* 0x040fe4000f8e10ff */
[----:B------:R-:W-:-:S07]  /*0a40*/  LEA R19, R10, UR6, 0x8 ;  /* 0x000000060a137c11 */ /* 0x000fce000f8e40ff */
.L_x_62:
[----:B------:R-:W-:Y:S01]  /*0a50*/  ISETP.GE.AND P3, PT, R20, R9, PT ;  /* 0x000000091400720c */ /* 0x000fe20003f66270 */
[----:B------:R-:W-:-:S12]  /*0a60*/  BSSY.RECONVERGENT B1, `(.L_x_59) ;  /* 0x0000017000017945 */ /* 0x000fd80003800200 */
[----:B------:R-:W-:Y:S05]  /*0a70*/  @P3 BRA `(.L_x_60) ;  /* 0x0000000000543947 */ /* 0x000fea0003800000 */
[----:B------:R-:W-:Y:S01]  /*0a80*/  IMAD.IADD R10, R12, 0x1, -R7 ;  /* 0x000000010c0a7824 */ /* 0x000fe200078e0a07 */
[----:B------:R-:W0:Y:S01]  /*0a90*/  S2UR UR7, SR_CgaCtaId ;  /* 0x00000000000779c3 */ /* 0x000e220000008800 */
[----:B------:R-:W-:Y:S01]  /*0aa0*/  UMOV UR6, 0x400 ;  /* 0x0000040000067882 */ /* 0x000fe20000000000 */
[----:B------:R-:W-:Y:S01]  /*0ab0*/  MOV R14, R20 ;  /* 0x00000014000e7202 */ /* 0x000fe20000000f00 */
[----:B------:R-:W-:Y:S02]  /*0ac0*/  IMAD R13, R10, 0x100, R17 ;  /* 0x000001000a0d7824 */ /* 0x000fe400078e0211 */
[----:B------:R-:W-:-:S03]  /*0ad0*/  IMAD R25, RZ, RZ, -UR5 ;  /* 0x80000005ff197e24 */ /* 0x000fc6000f8e02ff */
[----:B------:R1:W2:Y:S01]  /*0ae0*/  LDS R16, [R13] ;  /* 0x000000000d107984 */ /* 0x0002a20000000800 */
[----:B------:R-:W3:Y:S01]  /*0af0*/  LDC R22, c[0x0][0x390] ;  /* 0x0000e400ff167b82 */ /* 0x000ee20000000800 */
[----:B0-----:R-:W-:-:S06]  /*0b00*/  ULEA UR6, UR7, UR6, 0x18 ;  /* 0x0000000607067291 */ /* 0x001fcc000f8ec0ff */
[----:B-1----:R-:W-:-:S07]  /*0b10*/  LEA R21, R10, UR6, 0x8 ;  /* 0x000000060a157c11 */ /* 0x002fce000f8e40ff */
.L_x_61:
[----:B---3--:R-:W-:Y:S01]  /*0b20*/  IMAD R10, R22, R25, R14 ;  /* 0x00000019160a7224 */ /* 0x008fe200078e020e */
[----:B------:R-:W-:-:S03]  /*0b30*/  IADD3 R14, PT, PT, R0, R14, RZ ;  /* 0x0000000e000e7210 */ /* 0x000fc60007ffe0ff */
[C---:B------:R-:W-:Y:S01]  /*0b40*/  IMAD R13, R10.reuse, 0x4, R19 ;  /* 0x000000040a0d7824 */ /* 0x040fe200078e0213 */
[----:B------:R-:W-:-:S05]  /*0b50*/  LEA R18, R10, R21, 0x2 ;  /* 0x000000150a127211 */ /* 0x000fca00078e10ff */
[----:B------:R-:W2:Y:S04]  /*0b60*/  LDS R13, [R13] ;  /* 0x000000000d0d7984 */ /* 0x000ea80000000800 */
[----:B------:R-:W0:Y:S01]  /*0b70*/  LDS R10, [R18] ;  /* 0x00000000120a7984 */ /* 0x000e220000000800 */
[----:B--2---:R-:W-:-:S05]  /*0b80*/  IMAD.IADD R23, R16, 0x1, R13 ;  /* 0x0000000110177824 */ /* 0x004fca00078e020d */
[----:B0-----:R-:W-:-:S13]  /*0b90*/  ISETP.GE.AND P3, PT, R23, R10, PT ;  /* 0x0000000a1700720c */ /* 0x001fda0003f66270 */
[----:B------:R0:W-:Y:S01]  /*0ba0*/  @!P3 STS [R18], R23 ;  /* 0x000000171200b388 */ /* 0x0001e20000000800 */
[----:B------:R-:W-:-:S13]  /*0bb0*/  ISETP.GE.AND P3, PT, R14, R9, PT ;  /* 0x000000090e00720c */ /* 0x000fda0003f66270 */
[----:B0-----:R-:W-:Y:S05]  /*0bc0*/  @!P3 BRA `(.L_x_61) ;  /* 0xfffffffc00d4b947 */ /* 0x001fea000383ffff */
.L_x_60:
[----:B------:R-:W-:Y:S05]  /*0bd0*/  BSYNC.RECONVERGENT B1 ;  /* 0x0000000000017941 */ /* 0x000fea0003800200 */
.L_x_59:
[----:B------:R-:W-:-:S05]  /*0be0*/  VIADD R12, R12, UR9 ;  /* 0x000000090c0c7c36 */ /* 0x000fca0008000000 */
[----:B------:R-:W-:-:S13]  /*0bf0*/  ISETP.GE.AND P3, PT, R12, R4, PT ;  /* 0x000000040c00720c */ /* 0x000fda0003f66270 */
[----:B------:R-:W-:Y:S05]  /*0c00*/  @!P3 BRA `(.L_x_62) ;  /* 0xfffffffc0090b947 */ /* 0x000fea000383ffff */
.L_x_58:
[----:B------:R-:W-:Y:S05]  /*0c10*/  BSYNC.RECONVERGENT B0 ;  /* 0x0000000000007941 */ /* 0x000fea0003800200 */
.L_x_57:
[----:B------:R-:W-:Y:S01]  /*0c20*/  IADD3 R11, PT, PT, R11, 0x1, RZ ;  /* 0x000000010b0b7810 */ /* 0x000fe20007ffe0ff */
[----:B------:R-:W-:Y:S03]  /*0c30*/  BAR.SYNC.DEFER_BLOCKING 0x0 ;  /* 0x0000000000007b1d */ /* 0x000fe60000010000 */
[----:B------:R-:W-:-:S13]  /*0c40*/  ISETP.GE.AND P3, PT, R11, R6, PT ;  /* 0x000000060b00720c */ /* 0x000fda0003f66270 */
[----:B------:R-:W-:Y:S05]  /*0c50*/  @!P3 BRA `(.L_x_63) ;  /* 0xfffffffc0048b947 */ /* 0x000fea000383ffff */
.L_x_56:
[----:B------:R-:W1:Y:S01]  /*0c60*/  S2R R10, SR_TID.X ;  /* 0x00000000000a7919 */ /* 0x000e620000002100 */
[----:B------:R-:W-:Y:S01]  /*0c70*/  BSSY.RECONVERGENT B0, `(.L_x_64) ;  /* 0x0000020000007945 */ /* 0x000fe20003800200 */
[----:B-1----:R-:W-:-:S05]  /*0c80*/  IMAD.IADD R14, R7, 0x1, R10 ;  /* 0x00000001070e7824 */ /* 0x002fca00078e020a */
[----:B------:R-:W-:-:S13]  /*0c90*/  ISETP.GE.AND P3, PT, R14, R4, PT ;  /* 0x000000040e00720c */ /* 0x000fda0003f66270 */
[----:B------:R-:W-:Y:S05]  /*0ca0*/  @P3 BRA `(.L_x_65) ;  /* 0x0000000000703947 */ /* 0x000fea0003800000 */
[----:B------:R-:W1:Y:S02]  /*0cb0*/  LDC R10, c[0x0][0x390] ;  /* 0x0000e400ff0a7b82 */ /* 0x000e640000000800 */
[----:B-1----:R-:W-:-:S07]  /*0cc0*/  IMAD R18, R10, UR5, R3 ;  /* 0x000000050a127c24 */ /* 0x002fce000f8e0203 */
.L_x_69:
[----:B------:R-:W-:Y:S01]  /*0cd0*/  ISETP.GE.AND P3, PT, R18, R9, PT ;  /* 0x000000091200720c */ /* 0x000fe20003f66270 */
[----:B------:R-:W-:-:S12]  /*0ce0*/  BSSY.RECONVERGENT B1, `(.L_x_66) ;  /* 0x0000015000017945 */ /* 0x000fd80003800200 */
[----:B-1----:R-:W-:Y:S05]  /*0cf0*/  @P3 BRA `(.L_x_67) ;  /* 0x00000000004c3947 */ /* 0x002fea0003800000 */
[----:B------:R-:W1:Y:S01]  /*0d00*/  S2UR UR7, SR_CgaCtaId ;  /* 0x00000000000779c3 */ /* 0x000e620000008800 */
[----:B------:R-:W-:Y:S01]  /*0d10*/  UMOV UR6, 0x400 ;  /* 0x0000040000067882 */ /* 0x000fe20000000000 */
[----:B0-----:R-:W-:Y:S01]  /*0d20*/  IADD3 R12, PT, PT, -R7, R14, RZ ;  /* 0x0000000e070c7210 */ /* 0x001fe20007ffe1ff */
[----:B------:R-:W-:Y:S01]  /*0d30*/  IMAD.MOV.U32 R15, RZ, RZ, R18 ;  /* 0x000000ffff0f7224 */ /* 0x000fe200078e0012 */
[----:B------:R-:W-:-:S04]  /*0d40*/  IADD3 R20, PT, PT, RZ, -UR5, RZ ;  /* 0x80000005ff147c10 */ /* 0x000fc8000fffe0ff */
[----:B------:R-:W0:Y:S08]  /*0d50*/  LDC R21, c[0x0][0x390] ;  /* 0x0000e400ff157b82 */ /* 0x000e300000000800 */
[----:B------:R-:W2:Y:S08]  /*0d60*/  LDC R22, c[0x0][0x388] ;  /* 0x0000e200ff167b82 */ /* 0x000eb00000000800 */
[----:B------:R-:W3:Y:S01]  /*0d70*/  LDC.64 R10, c[0x0][0x380] ;  /* 0x0000e000ff0a7b82 */ /* 0x000ee20000000a00 */
[----:B-1----:R-:W-:-:S06]  /*0d80*/  ULEA UR6, UR7, UR6, 0x18 ;  /* 0x0000000607067291 */ /* 0x002fcc000f8ec0ff */
[----:B------:R-:W-:-:S07]  /*0d90*/  LEA R19, R12, UR6, 0x8 ;  /* 0x000000060c137c11 */ /* 0x000fce000f8e40ff */
.L_x_68:
[--C-:B01----:R-:W-:Y:S02]  /*0da0*/  IMAD R12, R21, R20, R15.reuse ;  /* 0x00000014150c7224 */ /* 0x103fe400078e020f */
[----:B--2---:R-:W-:Y:S01]  /*0db0*/  IMAD R13, R14, R22, R15 ;  /* 0x000000160e0d7224 */ /* 0x004fe200078e020f */
[----:B------:R-:W-:Y:S01]  /*0dc0*/  IADD3 R15, PT, PT, R0, R15, RZ ;  /* 0x0000000f000f7210 */ /* 0x000fe20007ffe0ff */
[----:B------:R-:W-:Y:S02]  /*0dd0*/  IMAD R16, R12, 0x4, R19 ;  /* 0x000000040c107824 */ /* 0x000fe400078e0213 */
[----:B---3--:R-:W-:Y:S01]  /*0de0*/  IMAD.WIDE R12, R13, 0x4, R10 ;  /* 0x000000040d0c7825 */ /* 0x008fe200078e020a */
[----:B------:R-:W-:Y:S02]  /*0df0*/  ISETP.GE.AND P3, PT, R15, R9, PT ;  /* 0x000000090f00720c */ /* 0x000fe40003f66270 */
[----:B------:R-:W0:Y:S04]  /*0e00*/  LDS R17, [R16] ;  /* 0x0000000010117984 */ /* 0x000e280000000800 */
[----:B0-----:R1:W-:Y:S07]  /*0e10*/  STG.E desc[UR10][R12.64], R17 ;  /* 0x000000110c007986 */ /* 0x0013ee000c10190a */
[----:B------:R-:W-:Y:S05]  /*0e20*/  @!P3 BRA `(.L_x_68) ;  /* 0xfffffffc00dcb947 */ /* 0x000fea000383ffff */
.L_x_67:
[----:B------:R-:W-:Y:S05]  /*0e30*/  BSYNC.RECONVERGENT B1 ;  /* 0x0000000000017941 */ /* 0x000fea0003800200 */
.L_x_66:
[----:B------:R-:W-:-:S05]  /*0e40*/  VIADD R14, R14, UR9 ;  /* 0x000000090e0e7c36 */ /* 0x000fca0008000000 */
[----:B------:R-:W-:-:S13]  /*0e50*/  ISETP.GE.AND P3, PT, R14, R4, PT ;  /* 0x000000040e00720c */ /* 0x000fda0003f66270 */
[----:B------:R-:W-:Y:S05]  /*0e60*/  @!P3 BRA `(.L_x_69) ;  /* 0xfffffffc0098b947 */ /* 0x000fea000383ffff */
.L_x_65:
[----:B------:R-:W-:Y:S05]  /*0e70*/  BSYNC.RECONVERGENT B0 ;  /* 0x0000000000007941 */ /* 0x000fea0003800200 */
.L_x_64:
[----:B------:R-:W2:Y:S01]  /*0e80*/  LDCU UR7, c[0x0][0x3a0] ;  /* 0x00007400ff0777ac */ /* 0x000ea20008000800 */
[----:B------:R-:W2:Y:S01]  /*0e90*/  LDCU UR8, c[0x0][0x39c] ;  /* 0x00007380ff0877ac */ /* 0x000ea20008000800 */
[----:B------:R-:W3:Y:S01]  /*0ea0*/  LDCU UR6, c[0x0][0x374] ;  /* 0x00006e80ff0677ac */ /* 0x000ee20008000800 */
[----:B--2---:R-:W-:Y:S02]  /*0eb0*/  UIADD3 UR7, UPT, UPT, UR7, UR8, URZ ;  /* 0x0000000807077290 */ /* 0x004fe4000fffe0ff */
[----:B---3--:R-:W-:-:S04]  /*0ec0*/  UIADD3 UR5, UPT, UPT, UR6, UR5, URZ ;  /* 0x0000000506057290 */ /* 0x008fc8000fffe0ff */
[----:B------:R-:W-:-:S09]  /*0ed0*/  UISETP.GE.AND UP0, UPT, UR5, UR7, UPT ;  /* 0x000000070500728c */ /* 0x000fd2000bf06270 */
[----:B------:R-:W-:Y:S05]  /*0ee0*/  BRA.U !UP0, `(.L_x_70) ;  /* 0xfffffff108f07547 */ /* 0x000fea000b83ffff */
.L_x_37:
        /* <DEDUP_REMOVED lines=8> */
.L_x_72:
        /* <DEDUP_REMOVED lines=9> */
.L_x_110:


//--------------------- .text._Z15phase3_cal_cudaPiiiiiiiii --------------------------
	.section	.text._Z15phase3_cal_cudaPiiiiiiiii,"ax",@progbits
	.align	128
        .global         _Z15phase3_cal_cudaPiiiiiiiii
        .type           _Z15phase3_cal_cudaPiiiiiiiii,@function
        .size           _Z15phase3_cal_cudaPiiiiiiiii,(.L_x_111 - _Z15phase3_cal_cudaPiiiiiiiii)
        .other          _Z15phase3_cal_cudaPiiiiiiiii,@"STO_CUDA_ENTRY STV_DEFAULT"
_Z15phase3_cal_cudaPiiiiiiiii:
.text._Z15phase3_cal_cudaPiiiiiiiii:
        /* <DEDUP_REMOVED lines=12> */
[----:B------:R-:W4:Y:S05]  /*00c0*/  LDCU UR5, c[0x0][0x39c] ;  /* 0x00007380ff0577ac */ /* 0x000f2a0008000800 */
[----:B------:R-:W4:Y:S01]  /*00d0*/  S2UR UR4, SR_CTAID.Y ;  /* 0x00000000000479c3 */ /* 0x000f220000002600 */
[----:B------:R-:W0:Y:S07]  /*00e0*/  LDCU.64 UR12, c[0x0][0x358] ;  /* 0x00006b00ff0c77ac */ /* 0x000e2e0008000a00 */
[----:B------:R-:W3:Y:S01]  /*00f0*/  LDC R6, c[0x0][0x364] ;  /* 0x0000d900ff067b82 */ /* 0x000ee20000000800 */
[----:B------:R-:W0:Y:S01]  /*0100*/  LDCU UR10, c[0x0][0x360] ;  /* 0x00006c00ff0a77ac */ /* 0x000e220008000800 */
[----:B-1----:R-:W-:-:S05]  /*0110*/  IMAD R0, R11, R10, RZ ;  /* 0x0000000a0b007224 */ /* 0x002fca00078e02ff */
[C---:B--2---:R-:W-:Y:S01]  /*0120*/  VIADDMNMX R5, R0.reuse, R10, UR6, PT ;  /* 0x0000000600057e46 */ /* 0x044fe2000b80010a */
[C---:B0-----:R-:W-:Y:S01]  /*0130*/  IMAD.IADD R2, R0.reuse, 0x1, R9 ;  /* 0x0000000100027824 */ /* 0x041fe200078e0209 */
[C---:B------:R-:W-:Y:S01]  /*0140*/  ISETP.GE.AND P0, PT, R0.reuse, UR6, PT ;  /* 0x0000000600007c0c */ /* 0x040fe2000bf06270 */
[----:B----4-:R-:W-:Y:S01]  /*0150*/  UIADD3 UR4, UPT, UPT, UR4, UR5, URZ ;  /* 0x0000000504047290 */ /* 0x010fe2000fffe0ff */
[----:B---3--:R-:W-:Y:S02]  /*0160*/  IADD3 R8, PT, PT, R0, R7, RZ ;  /* 0x0000000700087210 */ /* 0x008fe40007ffe0ff */
[C---:B------:R-:W-:Y:S02]  /*0170*/  ISETP.GT.AND P1, PT, R5.reuse, R2, PT ;  /* 0x000000020500720c */ /* 0x040fe40003f24270 */
[----:B------:R-:W-:Y:S02]  /*0180*/  ISETP.GT.AND P2, PT, R5, R8, PT ;  /* 0x000000080500720c */ /* 0x000fe40003f44270 */
[----:B------:R-:W-:-:S13]  /*0190*/  ISETP.GT.AND P0, PT, R10, RZ, !P0 ;  /* 0x000000ff0a00720c */ /* 0x000fda0004704270 */
.L_x_107:
[----:B0-----:R-:W0:Y:S01]  /*01a0*/  LDCU UR5, c[0x0][0x3a0] ;  /* 0x00007400ff0577ac */ /* 0x001e220008000800 */
[----:B------:R-:W0:Y:S02]  /*01b0*/  LDCU UR6, c[0x0][0x39c] ;  /* 0x00007380ff0677ac */ /* 0x000e240008000800 */
[----:B0-----:R-:W-:-:S04]  /*01c0*/  UIADD3 UR5, UPT, UPT, UR5, UR6, URZ ;  /* 0x0000000605057290 */ /* 0x001fc8000fffe0ff */
[----:B------:R-:W-:-:S09]  /*01d0*/  UISETP.GE.AND UP0, UPT, UR4, UR5, UPT ;  /* 0x000000050400728c */ /* 0x000fd2000bf06270 */
[----:B-1-3--:R-:W-:Y:S05]  /*01e0*/  BRA.U UP0, `(.L_x_73) ;  /* 0x0000000d00147547 */ /* 0x00afea000b800000 */
[----:B------:R-:W0:Y:S01]  /*01f0*/  LDC R3, c[0x0][0x390] ;  /* 0x0000e400ff037b82 */ /* 0x000e220000000800 */
[----:B------:R-:W1:Y:S01]  /*0200*/  LDCU UR5, c[0x0][0x388] ;  /* 0x00007100ff0577ac */ /* 0x000e620008000800 */
[CC--:B0-----:R-:W-:Y:S02]  /*0210*/  IMAD R2, R4.reuse, R3.reuse, R3 ;  /* 0x0000000304027224 */ /* 0x0c1fe400078e0203 */
[----:B------:R-:W-:-:S03]  /*0220*/  IMAD R3, R4, R3, R9 ;  /* 0x0000000304037224 */ /* 0x000fc600078e0209 */
[----:B-1----:R-:W-:Y:S01]  /*0230*/  VIMNMX R2, PT, PT, R2, UR5, PT ;  /* 0x0000000502027c48 */ /* 0x002fe2000bfe0100 */
[----:B------:R-:W-:-:S06]  /*0240*/  UMOV UR5, UR4 ;  /* 0x0000000400057c82 */ /* 0x000fcc0008000000 */
.L_x_106:
[----:B0-----:R-:W0:Y:S01]  /*0250*/  LDC R14, c[0x0][0x390] ;  /* 0x0000e400ff0e7b82 */ /* 0x001e220000000800 */
[----:B-1----:R-:W1:Y:S01]  /*0260*/  LDCU UR6, c[0x0][0x388] ;  /* 0x00007100ff0677ac */ /* 0x002e620008000800 */
[----:B------:R-:W-:Y:S01]  /*0270*/  ISETP.GE.AND P3, PT, R3, R2, PT ;  /* 0x000000020300720c */ /* 0x000fe20003f66270 */
[----:B------:R-:W-:Y:S01]  /*0280*/  BSSY.RECONVERGENT B0, `(.L_x_74) ;  /* 0x0000023000007945 */ /* 0x000fe20003800200 */
[----:B0-----:R-:W-:-:S05]  /*0290*/  IMAD R0, R14, UR5, R14 ;  /* 0x000000050e007c24 */ /* 0x001fca000f8e020e */
[----:B-1----:R-:W-:-:S06]  /*02a0*/  VIMNMX R0, PT, PT, R0, UR6, PT ;  /* 0x0000000600007c48 */ /* 0x002fcc000bfe0100 */
[----:B---3--:R-:W-:Y:S05]  /*02b0*/  @P3 BRA `(.L_x_75) ;  /* 0x00000000007c3947 */ /* 0x008fea0003800000 */
[----:B------:R-:W-:Y:S02]  /*02c0*/  IMAD R14, R14, UR5, R7 ;  /* 0x000000050e0e7c24 */ /* 0x000fe4000f8e0207 */
[----:B------:R-:W-:-:S07]  /*02d0*/  IMAD.MOV.U32 R15, RZ, RZ, R3 ;  /* 0x000000ffff0f7224 */ /* 0x000fce00078e0003 */
.L_x_79:
[----:B------:R-:W-:Y:S01]  /*02e0*/  ISETP.GE.AND P3, PT, R14, R0, PT ;  /* 0x000000000e00720c */ /* 0x000fe20003f66270 */
[----:B------:R-:W-:-:S12]  /*02f0*/  BSSY.RECONVERGENT B1, `(.L_x_76) ;  /* 0x0000018000017945 */ /* 0x000fd80003800200 */
[----:B------:R-:W-:Y:S05]  /*0300*/  @P3 BRA `(.L_x_77) ;  /* 0x0000000000583947 */ /* 0x000fea0003800000 */
[----:B------:R-:W0:Y:S01]  /*0310*/  S2UR UR8, SR_CgaCtaId ;  /* 0x00000000000879c3 */ /* 0x000e220000008800 */
[----:B------:R-:W1:Y:S01]  /*0320*/  LDCU UR6, c[0x0][0x390] ;  /* 0x00007200ff0677ac */ /* 0x000e620008000800 */
[----:B------:R-:W-:Y:S01]  /*0330*/  IMAD.MOV.U32 R21, RZ, RZ, R14 ;  /* 0x000000ffff157224 */ /* 0x000fe200078e000e */
[----:B------:R-:W2:Y:S05]  /*0340*/  LDCU UR9, c[0x0][0x390] ;  /* 0x00007200ff0977ac */ /* 0x000eaa0008000800 */
[----:B------:R-:W3:Y:S01]  /*0350*/  LDC.64 R10, c[0x0][0x380] ;  /* 0x0000e000ff0a7b82 */ /* 0x000ee20000000a00 */
[----:B------:R-:W4:Y:S01]  /*0360*/  LDCU UR11, c[0x0][0x388] ;  /* 0x00007100ff0b77ac */ /* 0x000f220008000800 */
[----:B------:R-:W-:Y:S01]  /*0370*/  UMOV UR7, 0x400 ;  /* 0x0000040000077882 */ /* 0x000fe20000000000 */
[----:B-1----:R-:W-:-:S02]  /*0380*/  UIADD3 UR6, UPT, UPT, -UR6, URZ, URZ ;  /* 0x000000ff06067290 */ /* 0x002fc4000fffe1ff */
[----:B--2---:R-:W-:Y:S02]  /*0390*/  USHF.L.U32 UR9, UR9, 0x2, URZ ;  /* 0x0000000209097899 */ /* 0x004fe400080006ff */
[----:B0-----:R-:W-:Y:S02]  /*03a0*/  ULEA UR7, UR8, UR7, 0x18 ;  /* 0x0000000708077291 */ /* 0x001fe4000f8ec0ff */
[----:B------:R-:W-:Y:S02]  /*03b0*/  IMAD R8, R4, UR6, R15 ;  /* 0x0000000604087c24 */ /* 0x000fe4000f8e020f */
[----:B----4-:R-:W-:Y:S02]  /*03c0*/  IMAD R17, R15, UR11, R14 ;  /* 0x0000000b0f117c24 */ /* 0x010fe4000f8e020e */
[----:B------:R-:W-:-:S05]  /*03d0*/  LEA R19, R7, UR7, 0x2 ;  /* 0x0000000707137c11 */ /* 0x000fca000f8e10ff */
[----:B------:R-:W-:-:S07]  /*03e0*/  IMAD R19, R8, UR9, R19 ;  /* 0x0000000908137c24 */ /* 0x000fce000f8e0213 */
.L_x_78:
[----:B---3--:R-:W-:-:S06]  /*03f0*/  IMAD.WIDE R12, R17, 0x4, R10 ;  /* 0x00000004110c7825 */ /* 0x008fcc00078e020a */
[----:B------:R-:W2:Y:S01]  /*0400*/  LDG.E R12, desc[UR12][R12.64] ;  /* 0x0000000c0c0c7981 */ /* 0x000ea2000c1e1900 */
[C---:B------:R-:W-:Y:S01]  /*0410*/  IADD3 R21, PT, PT, R6.reuse, R21, RZ ;  /* 0x0000001506157210 */ /* 0x040fe20007ffe0ff */
[----:B------:R-:W-:-:S03]  /*0420*/  IMAD.IADD R17, R6, 0x1, R17 ;  /* 0x0000000106117824 */ /* 0x000fc600078e0211 */
[----:B------:R-:W-:Y:S01]  /*0430*/  ISETP.GE.AND P3, PT, R21, R0, PT ;  /* 0x000000001500720c */ /* 0x000fe20003f66270 */
[----:B--2---:R0:W-:Y:S02]  /*0440*/  STS [R19], R12 ;  /* 0x0000000c13007388 */ /* 0x0041e40000000800 */
[----:B0-----:R-:W-:-:S10]  /*0450*/  IMAD R19, R6, 0x4, R19 ;  /* 0x0000000406137824 */ /* 0x001fd400078e0213 */
[----:B------:R-:W-:Y:S05]  /*0460*/  @!P3 BRA `(.L_x_78) ;  /* 0xfffffffc00e0b947 */ /* 0x000fea000383ffff */
.L_x_77:
[----:B------:R-:W-:Y:S05]  /*0470*/  BSYNC.RECONVERGENT B1 ;  /* 0x0000000000017941 */ /* 0x000fea0003800200 */
.L_x_76:
[----:B------:R-:W-:-:S04]  /*0480*/  IADD3 R15, PT, PT, R15, UR10, RZ ;  /* 0x0000000a0f0f7c10 */ /* 0x000fc8000fffe0ff */
[----:B------:R-:W-:-:S13]  /*0490*/  ISETP.GE.AND P3, PT, R15, R2, PT ;  /* 0x000000020f00720c */ /* 0x000fda0003f66270 */
[----:B------:R-:W-:Y:S05]  /*04a0*/  @!P3 BRA `(.L_x_79) ;  /* 0xfffffffc008cb947 */ /* 0x000fea000383ffff */
.L_x_75:
[----:B------:R-:W-:Y:S05]  /*04b0*/  BSYNC.RECONVERGENT B0 ;  /* 0x0000000000007941 */ /* 0x000fea0003800200 */
.L_x_74:
[----:B------:R-:W0:Y:S01]  /*04c0*/  LDC.64 R10, c[0x0][0x390] ;  /* 0x0000e400ff0a7b82 */ /* 0x000e220000000a00 */
[----:B------:R-:W1:Y:S01]  /*04d0*/  LDCU UR7, c[0x0][0x390] ;  /* 0x00007200ff0777ac */ /* 0x000e620008000800 */
[----:B------:R-:W-:Y:S01]  /*04e0*/  BSSY.RECONVERGENT B0, `(.L_x_80) ;  /* 0x000001e000007945 */ /* 0x000fe20003800200 */
[----:B------:R-:W2:Y:S01]  /*04f0*/  LDCU UR6, c[0x0][0x388] ;  /* 0x00007100ff0677ac */ /* 0x000ea20008000800 */
[----:B0-----:R-:W-:Y:S02]  /*0500*/  IMAD R8, R11, R10, RZ ;  /* 0x0000000a0b087224 */ /* 0x001fe400078e02ff */
[----:B-12---:R-:W-:Y:S05]  /*0510*/  @!P1 BRA `(.L_x_81) ;  /* 0x0000000000689947 */ /* 0x006fea0003800000 */
[----:B------:R-:W0:Y:S01]  /*0520*/  LDC R10, c[0x0][0x390] ;  /* 0x0000e400ff0a7b82 */ /* 0x000e220000000800 */
[----:B------:R-:W-:Y:S02]  /*0530*/  IMAD.IADD R14, R8, 0x1, R9 ;  /* 0x00000001080e7824 */ /* 0x000fe400078e0209 */
[----:B0-----:R-:W-:-:S07]  /*0540*/  IMAD R21, R10, UR5, R7 ;  /* 0x000000050a157c24 */ /* 0x001fce000f8e0207 */
.L_x_85:
[----:B------:R-:W-:Y:S01]  /*0550*/  ISETP.GE.AND P3, PT, R21, R0, PT ;  /* 0x000000001500720c */ /* 0x000fe20003f66270 */
[----:B------:R-:W-:-:S12]  /*0560*/  BSSY.RECONVERGENT B1, `(.L_x_82) ;  /* 0x0000012000017945 */ /* 0x000fd80003800200 */
[----:B0-----:R-:W-:Y:S05]  /*0570*/  @P3 BRA `(.L_x_83) ;  /* 0x0000000000403947 */ /* 0x001fea0003800000 */
[----:B------:R-:W0:Y:S01]  /*0580*/  S2R R17, SR_CgaCtaId ;  /* 0x0000000000117919 */ /* 0x000e220000008800 */
[----:B------:R-:W1:Y:S01]  /*0590*/  LDC.64 R10, c[0x0][0x380] ;  /* 0x0000e000ff0a7b82 */ /* 0x000e620000000a00 */
[----:B------:R-:W-:Y:S02]  /*05a0*/  MOV R12, 0x400 ;  /* 0x00000400000c7802 */ /* 0x000fe40000000f00 */
[----:B------:R-:W-:Y:S02]  /*05b0*/  IADD3 R18, PT, PT, R14, -UR5, -R8 ;  /* 0x800000050e127c10 */ /* 0x000fe4000fffe808 */
[----:B------:R-:W-:Y:S01]  /*05c0*/  MOV R15, R21 ;  /* 0x00000015000f7202 */ /* 0x000fe20000000f00 */
[----:B------:R-:W-:-:S05]  /*05d0*/  VIADD R12, R12, 0x8000 ;  /* 0x000080000c0c7836 */ /* 0x000fca0000000000 */
[----:B0-----:R-:W-:-:S07]  /*05e0*/  LEA R17, R17, R12, 0x18 ;  /* 0x0000000c11117211 */ /* 0x001fce00078ec0ff */
.L_x_84:
[----:B------:R-:W-:-:S04]  /*05f0*/  IMAD R13, R14, UR6, R15 ;  /* 0x000000060e0d7c24 */ /* 0x000fc8000f8e020f */
[----:B01----:R-:W-:-:S06]  /*0600*/  IMAD.WIDE R12, R13, 0x4, R10 ;  /* 0x000000040d0c7825 */ /* 0x003fcc00078e020a */
[----:B------:R-:W2:Y:S01]  /*0610*/  LDG.E R12, desc[UR12][R12.64] ;  /* 0x0000000c0c0c7981 */ /* 0x000ea2000c1e1900 */
[--C-:B------:R-:W-:Y:S02]  /*0620*/  IMAD R16, R18, UR7, R15.reuse ;  /* 0x0000000712107c24 */ /* 0x100fe4000f8e020f */
[----:B------:R-:W-:Y:S02]  /*0630*/  IMAD.IADD R15, R6, 0x1, R15 ;  /* 0x00000001060f7824 */ /* 0x000fe400078e020f */
[----:B------:R-:W-:-:S03]  /*0640*/  IMAD R19, R16, 0x4, R17 ;  /* 0x0000000410137824 */ /* 0x000fc600078e0211 */
[----:B------:R-:W-:Y:S02]  /*0650*/  ISETP.GE.AND P3, PT, R15, R0, PT ;  /* 0x000000000f00720c */ /* 0x000fe40003f66270 */
[----:B--2---:R0:W-:Y:S11]  /*0660*/  STS [R19], R12 ;  /* 0x0000000c13007388 */ /* 0x0041f60000000800 */
[----:B------:R-:W-:Y:S05]  /*0670*/  @!P3 BRA `(.L_x_84) ;  /* 0xfffffffc00dcb947 */ /* 0x000fea000383ffff */
.L_x_83:
[----:B------:R-:W-:Y:S05]  /*0680*/  BSYNC.RECONVERGENT B1 ;  /* 0x0000000000017941 */ /* 0x000fea0003800200 */
.L_x_82:
[----:B------:R-:W-:-:S04]  /*0690*/  IADD3 R14, PT, PT, R14, UR10, RZ ;  /* 0x0000000a0e0e7c10 */ /* 0x000fc8000fffe0ff */
[----:B------:R-:W-:-:S13]  /*06a0*/  ISETP.GE.AND P3, PT, R14, R5, PT ;  /* 0x000000050e00720c */ /* 0x000fda0003f66270 */
[----:B------:R-:W-:Y:S05]  /*06b0*/  @!P3 BRA `(.L_x_85) ;  /* 0xfffffffc00a4b947 */ /* 0x000fea000383ffff */
.L_x_81:
[----:B------:R-:W-:Y:S05]  /*06c0*/  BSYNC.RECONVERGENT B0 ;  /* 0x0000000000007941 */ /* 0x000fea0003800200 */
.L_x_80:
[----:B------:R-:W1:Y:S01]  /*06d0*/  LDCU UR7, c[0x0][0x390] ;  /* 0x00007200ff0777ac */ /* 0x000e620008000800 */
[----:B------:R-:W-:Y:S01]  /*06e0*/  BSSY.RECONVERGENT B0, `(.L_x_86) ;  /* 0x000001b000007945 */ /* 0x000fe20003800200 */
[----:B------:R-:W2:Y:S03]  /*06f0*/  LDCU UR6, c[0x0][0x388] ;  /* 0x00007100ff0677ac */ /* 0x000ea60008000800 */
[----:B------:R-:W-:Y:S05]  /*0700*/  @!P2 BRA `(.L_x_87) ;  /* 0x000000000060a947 */ /* 0x000fea0003800000 */
[----:B------:R-:W-:-:S07]  /*0710*/  IMAD.IADD R15, R8, 0x1, R7 ;  /* 0x00000001080f7824 */ /* 0x000fce00078e0207 */
.L_x_91:
[----:B------:R-:W-:Y:S01]  /*0720*/  ISETP.GE.AND P3, PT, R3, R2, PT ;  /* 0x000000020300720c */ /* 0x000fe20003f66270 */
[----:B------:R-:W-:-:S12]  /*0730*/  BSSY.RECONVERGENT B1, `(.L_x_88) ;  /* 0x0000012000017945 */ /* 0x000fd80003800200 */
[----:B---3--:R-:W-:Y:S05]  /*0740*/  @P3 BRA `(.L_x_89) ;  /* 0x0000000000403947 */ /* 0x008fea0003800000 */
[----:B------:R-:W3:Y:S01]  /*0750*/  S2R R17, SR_CgaCtaId ;  /* 0x0000000000117919 */ /* 0x000ee20000008800 */
[----:B------:R-:W4:Y:S01]  /*0760*/  LDC.64 R10, c[0x0][0x380] ;  /* 0x0000e000ff0a7b82 */ /* 0x000f220000000a00 */
[----:B0-----:R-:W-:Y:S02]  /*0770*/  MOV R12, 0x400 ;  /* 0x00000400000c7802 */ /* 0x001fe40000000f00 */
[----:B------:R-:W-:Y:S02]  /*0780*/  IADD3 R21, PT, PT, R15, -R8, -R4 ;  /* 0x800000080f157210 */ /* 0x000fe40007ffe804 */
[----:B------:R-:W-:Y:S01]  /*0790*/  MOV R14, R3 ;  /* 0x00000003000e7202 */ /* 0x000fe20000000f00 */
[----:B------:R-:W-:-:S05]  /*07a0*/  VIADD R12, R12, 0x4000 ;  /* 0x000040000c0c7836 */ /* 0x000fca0000000000 */
[----:B---3--:R-:W-:-:S07]  /*07b0*/  LEA R17, R17, R12, 0x18 ;  /* 0x0000000c11117211 */ /* 0x008fce00078ec0ff */
.L_x_90:
[----:B--2---:R-:W-:-:S04]  /*07c0*/  IMAD R13, R14, UR6, R15 ;  /* 0x000000060e0d7c24 */ /* 0x004fc8000f8e020f */
[----:B---34-:R-:W-:-:S06]  /*07d0*/  IMAD.WIDE R12, R13, 0x4, R10 ;  /* 0x000000040d0c7825 */ /* 0x018fcc00078e020a */
[----:B------:R-:W2:Y:S01]  /*07e0*/  LDG.E R12, desc[UR12][R12.64] ;  /* 0x0000000c0c0c7981 */ /* 0x000ea2000c1e1900 */
[----:B-1----:R-:W-:Y:S02]  /*07f0*/  IMAD R16, R21, UR7, R14 ;  /* 0x0000000715107c24 */ /* 0x002fe4000f8e020e */
[----:B------:R-:W-:Y:S02]  /*0800*/  VIADD R14, R14, UR10 ;  /* 0x0000000a0e0e7c36 */ /* 0x000fe40008000000 */
[----:B------:R-:W-:-:S03]  /*0810*/  IMAD R19, R16, 0x4, R17 ;  /* 0x0000000410137824 */ /* 0x000fc600078e0211 */
[----:B------:R-:W-:Y:S02]  /*0820*/  ISETP.GE.AND P3, PT, R14, R2, PT ;  /* 0x000000020e00720c */ /* 0x000fe40003f66270 */
[----:B--2---:R3:W-:Y:S11]  /*0830*/  STS [R19], R12 ;  /* 0x0000000c13007388 */ /* 0x0047f60000000800 */
[----:B------:R-:W-:Y:S05]  /*0840*/  @!P3 BRA `(.L_x_90) ;  /* 0xfffffffc00dcb947 */ /* 0x000fea000383ffff */
.L_x_89:
[----:B-12---:R-:W-:Y:S05]  /*0850*/  BSYNC.RECONVERGENT B1 ;  /* 0x0000000000017941 */ /* 0x006fea0003800200 */
.L_x_88:
[----:B------:R-:W-:-:S04]  /*0860*/  IADD3 R15, PT, PT, R6, R15, RZ ;  /* 0x0000000f060f7210 */ /* 0x000fc80007ffe0ff */
[----:B------:R-:W-:-:S13]  /*0870*/  ISETP.GE.AND P3, PT, R15, R5, PT ;  /* 0x000000050f00720c */ /* 0x000fda0003f66270 */
[----:B------:R-:W-:Y:S05]  /*0880*/  @!P3 BRA `(.L_x_91) ;  /* 0xfffffffc00a4b947 */ /* 0x000fea000383ffff */
.L_x_87:
[----:B-12---:R-:W-:Y:S05]  /*0890*/  BSYNC.RECONVERGENT B0 ;  /* 0x0000000000007941 */ /* 0x006fea0003800200 */
.L_x_86:
[----:B------:R-:W-:Y:S06]  /*08a0*/  BAR.SYNC.DEFER_BLOCKING 0x0 ;  /* 0x0000000000007b1d */ /* 0x000fec0000010000 */
[----:B------:R-:W-:Y:S05]  /*08b0*/  @!P0 BRA `(.L_x_92) ;  /* 0x0000000000c48947 */ /* 0x000fea0003800000 */
[----:B0--3--:R-:W0:Y:S01]  /*08c0*/  LDC R12, c[0x0][0x390] ;  /* 0x0000e400ff0c7b82 */ /* 0x009e220000000800 */
[----:B------:R-:W-:Y:S02]  /*08d0*/  IMAD.MOV.U32 R10, RZ, RZ, R8 ;  /* 0x000000ffff0a7224 */ /* 0x000fe400078e0008 */
[----:B0-----:R-:W-:-:S07]  /*08e0*/  IMAD R11, R12, UR5, R7 ;  /* 0x000000050c0b7c24 */ /* 0x001fce000f8e0207 */
.L_x_99:
[----:B------:R-:W-:Y:S01]  /*08f0*/  ISETP.GE.AND P3, PT, R3, R2, PT ;  /* 0x000000020300720c */ /* 0x000fe20003f66270 */
[----:B------:R-:W-:-:S12]  /*0900*/  BSSY.RECONVERGENT B0, `(.L_x_93) ;  /* 0x0000028000007945 */ /* 0x000fd80003800200 */
[----:B------:R-:W-:Y:S05]  /*0910*/  @P3 BRA `(.L_x_94) ;  /* 0x0000000000983947 */ /* 0x000fea0003800000 */
[----:B------:R-:W-:Y:S01]  /*0920*/  IMAD.IADD R12, R10, 0x1, -R8 ;  /* 0x000000010a0c7824 */ /* 0x000fe200078e0a08 */
[----:B------:R-:W-:-:S07]  /*0930*/  MOV R13, R3 ;  /* 0x00000003000d7202 */ /* 0x000fce0000000f00 */
.L_x_98:
[----:B------:R-:W-:Y:S01]  /*0940*/  ISETP.GE.AND P3, PT, R11, R0, PT ;  /* 0x000000000b00720c */ /* 0x000fe20003f66270 */
[----:B------:R-:W-:-:S12]  /*0950*/  BSSY.RECONVERGENT B1, `(.L_x_95) ;  /* 0x000001f000017945 */ /* 0x000fd80003800200 */
[----:B------:R-:W-:Y:S05]  /*0960*/  @P3 BRA `(.L_x_96) ;  /* 0x0000000000743947 */ /* 0x000fea0003800000 */
[----:B------:R-:W0:Y:S01]  /*0970*/  S2R R18, SR_CgaCtaId ;  /* 0x0000000000127919 */ /* 0x000e220000008800 */
[----:B------:R-:W1:Y:S01]  /*0980*/  LDCU UR6, c[0x0][0x390] ;  /* 0x00007200ff0677ac */ /* 0x000e620008000800 */
[----:B------:R-:W-:Y:S01]  /*0990*/  MOV R17, 0x400 ;  /* 0x0000040000117802 */ /* 0x000fe20000000f00 */
[----:B------:R-:W-:Y:S01]  /*09a0*/  IMAD.MOV R14, RZ, RZ, -R4 ;  /* 0x000000ffff0e7224 */ /* 0x000fe200078e0a04 */
[----:B------:R-:W-:-:S03]  /*09b0*/  IADD3 R22, PT, PT, RZ, -UR5, RZ ;  /* 0x80000005ff167c10 */ /* 0x000fc6000fffe0ff */
[----:B------:R-:W-:Y:S02]  /*09c0*/  VIADD R16, R17, 0x4000 ;  /* 0x0000400011107836 */ /* 0x000fe40000000000 */
[----:B-1----:R-:W-:-:S04]  /*09d0*/  IMAD R15, R14, UR6, R13 ;  /* 0x000000060e0f7c24 */ /* 0x002fc8000f8e020d */
[----:B------:R-:W-:Y:S01]  /*09e0*/  IMAD R14, R12, UR6, R15 ;  /* 0x000000060c0e7c24 */ /* 0x000fe2000f8e020f */
[----:B0-----:R-:W-:Y:S02]  /*09f0*/  LEA R19, R18, R16, 0x18 ;  /* 0x0000001012137211 */ /* 0x001fe400078ec0ff */
[----:B------:R-:W0:Y:S02]  /*0a00*/  LDC R16, c[0x0][0x390] ;  /* 0x0000e400ff107b82 */ /* 0x000e240000000800 */
[----:B------:R-:W-:Y:S01]  /*0a10*/  LEA R14, R14, R19, 0x2 ;  /* 0x000000130e0e7211 */ /* 0x000fe200078e10ff */
[----:B------:R-:W-:Y:S01]  /*0a20*/  VIADD R19, R17, 0x8000 ;  /* 0x0000800011137836 */ /* 0x000fe20000000000 */
[----:B------:R-:W-:-:S04]  /*0a30*/  LEA R17, R18, R17, 0x18 ;  /* 0x0000001112117211 */ /* 0x000fc800078ec0ff */
[----:B------:R-:W1:Y:S01]  /*0a40*/  LDS R14, [R14] ;  /* 0x000000000e0e7984 */ /* 0x000e620000000800 */
[----:B------:R-:W-:Y:S01]  /*0a50*/  LEA R23, R18, R19, 0x18 ;  /* 0x0000001312177211 */ /* 0x000fe200078ec0ff */
[----:B------:R-:W-:-:S07]  /*0a60*/  IMAD.MOV.U32 R19, RZ, RZ, R11 ;  /* 0x000000ffff137224 */ /* 0x000fce00078e000b */
.L_x_97:
[--C-:B0-----:R-:W-:Y:S02]  /*0a70*/  IMAD R21, R16, R22, R19.reuse ;  /* 0x0000001610157224 */ /* 0x101fe400078e0213 */
[----:B------:R-:W-:Y:S02]  /*0a80*/  IMAD.IADD R19, R6, 0x1, R19 ;  /* 0x0000000106137824 */ /* 0x000fe400078e0213 */
[-CC-:B------:R-:W-:Y:S02]  /*0a90*/  IMAD R18, R12, R16.reuse, R21.reuse ;  /* 0x000000100c127224 */ /* 0x180fe400078e0215 */
[----:B------:R-:W-:Y:S02]  /*0aa0*/  IMAD R20, R15, R16, R21 ;  /* 0x000000100f147224 */ /* 0x000fe400078e0215 */
[----:B------:R-:W-:Y:S02]  /*0ab0*/  IMAD R18, R18, 0x4, R23 ;  /* 0x0000000412127824 */ /* 0x000fe400078e0217 */
[----:B------:R-:W-:-:S03]  /*0ac0*/  IMAD R24, R20, 0x4, R17 ;  /* 0x0000000414187824 */ /* 0x000fc600078e0211 */
[----:B------:R-:W1:Y:S04]  /*0ad0*/  LDS R21, [R18] ;  /* 0x0000000012157984 */ /* 0x000e680000000800 */
[----:B------:R-:W0:Y:S01]  /*0ae0*/  LDS R20, [R24] ;  /* 0x0000000018147984 */ /* 0x000e220000000800 */
[----:B-1----:R-:W-:-:S04]  /*0af0*/  IADD3 R21, PT, PT, R14, R21, RZ ;  /* 0x000000150e157210 */ /* 0x002fc80007ffe0ff */
[----:B0-----:R-:W-:-:S13]  /*0b00*/  ISETP.GE.AND P3, PT, R21, R20, PT ;  /* 0x000000141500720c */ /* 0x001fda0003f66270 */
[----:B------:R2:W-:Y:S01]  /*0b10*/  @!P3 STS [R24], R21 ;  /* 0x000000151800b388 */ /* 0x0005e20000000800 */
[----:B------:R-:W-:-:S13]  /*0b20*/  ISETP.GE.AND P3, PT, R19, R0, PT ;  /* 0x000000001300720c */ /* 0x000fda0003f66270 */
[----:B--2---:R-:W-:Y:S05]  /*0b30*/  @!P3 BRA `(.L_x_97) ;  /* 0xfffffffc00ccb947 */ /* 0x004fea000383ffff */
.L_x_96:
[----:B------:R-:W-:Y:S05]  /*0b40*/  BSYNC.RECONVERGENT B1 ;  /* 0x0000000000017941 */ /* 0x000fea0003800200 */
.L_x_95:
[----:B------:R-:W-:-:S04]  /*0b50*/  IADD3 R13, PT, PT, R13, UR10, RZ ;  /* 0x0000000a0d0d7c10 */ /* 0x000fc8000fffe0ff */
[----:B------:R-:W-:-:S13]  /*0b60*/  ISETP.GE.AND P3, PT, R13, R2, PT ;  /* 0x000000020d00720c */ /* 0x000fda0003f66270 */
[----:B------:R-:W-:Y:S05]  /*0b70*/  @!P3 BRA `(.L_x_98) ;  /* 0xfffffffc0070b947 */ /* 0x000fea000383ffff */
.L_x_94:
[----:B------:R-:W-:Y:S05]  /*0b80*/  BSYNC.RECONVERGENT B0 ;  /* 0x0000000000007941 */ /* 0x000fea0003800200 */
.L_x_93:
[----:B------:R-:W-:Y:S01]  /*0b90*/  VIADD R10, R10, 0x1 ;  /* 0x000000010a0a7836 */ /* 0x000fe20000000000 */
[----:B------:R-:W-:Y:S04]  /*0ba0*/  BAR.SYNC.DEFER_BLOCKING 0x0 ;  /* 0x0000000000007b1d */ /* 0x000fe80000010000 */
[----:B------:R-:W-:-:S13]  /*0bb0*/  ISETP.GE.AND P3, PT, R10, R5, PT ;  /* 0x000000050a00720c */ /* 0x000fda0003f66270 */
[----:B------:R-:W-:Y:S05]  /*0bc0*/  @!P3 BRA `(.L_x_99) ;  /* 0xfffffffc0048b947 */ /* 0x000fea000383ffff */
.L_x_92:
[----:B------:R-:W-:Y:S01]  /*0bd0*/  ISETP.GE.AND P3, PT, R3, R2, PT ;  /* 0x000000020300720c */ /* 0x000fe20003f66270 */
[----:B------:R-:W-:-:S12]  /*0be0*/  BSSY.RECONVERGENT B0, `(.L_x_100) ;  /* 0x000001e000007945 */ /* 0x000fd80003800200 */
[----:B------:R-:W-:Y:S05]  /*0bf0*/  @P3 BRA `(.L_x_101) ;  /* 0x0000000000703947 */ /* 0x000fea0003800000 */
[----:B------:R-:W1:Y:S01]  /*0c00*/  LDC R8, c[0x0][0x390] ;  /* 0x0000e400ff087b82 */ /* 0x000e620000000800 */
[----:B------:R-:W-:Y:S01]  /*0c10*/  MOV R15, R3 ;  /* 0x00000003000f7202 */ /* 0x000fe20000000f00 */
[----:B-1----:R-:W-:-:S07]  /*0c20*/  IMAD R21, R8, UR5, R7 ;  /* 0x0000000508157c24 */ /* 0x002fce000f8e0207 */
.L_x_105:
[----:B------:R-:W-:Y:S01]  /*0c30*/  ISETP.GE.AND P3, PT, R21, R0, PT ;  /* 0x000000001500720c */ /* 0x000fe20003f66270 */
[----:B------:R-:W-:-:S12]  /*0c40*/  BSSY.RECONVERGENT B1, `(.L_x_102) ;  /* 0x0000014000017945 */ /* 0x000fd80003800200 */
[----:B-1----:R-:W-:Y:S05]  /*0c50*/  @P3 BRA `(.L_x_103) ;  /* 0x0000000000483947 */ /* 0x002fea0003800000 */
[----:B------:R-:W1:Y:S01]  /*0c60*/  S2R R13, SR_CgaCtaId ;  /* 0x00000000000d7919 */ /* 0x000e620000008800 */
[----:B------:R-:W2:Y:S01]  /*0c70*/  LDC R23, c[0x0][0x390] ;  /* 0x0000e400ff177b82 */ /* 0x000ea20000000800 */
[----:B0--3--:R-:W-:Y:S01]  /*0c80*/  MOV R12, 0x400 ;  /* 0x00000400000c7802 */ /* 0x009fe20000000f00 */
[----:B------:R-:W-:-:S06]  /*0c90*/  IMAD.MOV.U32 R17, RZ, RZ, R21 ;  /* 0x000000ffff117224 */ /* 0x000fcc00078e0015 */
[----:B------:R-:W0:Y:S08]  /*0ca0*/  LDC R16, c[0x0][0x388] ;  /* 0x0000e200ff107b82 */ /* 0x000e300000000800 */
[----:B------:R-:W3:Y:S01]  /*0cb0*/  LDC.64 R10, c[0x0][0x380] ;  /* 0x0000e000ff0a7b82 */ /* 0x000ee20000000a00 */
[----:B--2---:R-:W-:-:S05]  /*0cc0*/  IMAD R8, R4, R23, UR5 ;  /* 0x0000000504087e24 */ /* 0x004fca000f8e0217 */
[----:B------:R-:W-:Y:S02]  /*0cd0*/  IADD3 R14, PT, PT, -R8, R15, RZ ;  /* 0x0000000f080e7210 */ /* 0x000fe40007ffe1ff */
[----:B-1----:R-:W-:-:S07]  /*0ce0*/  LEA R25, R13, R12, 0x18 ;  /* 0x0000000c0d197211 */ /* 0x002fce00078ec0ff */
.L_x_104:
[--C-:B------:R-:W-:Y:S02]  /*0cf0*/  IMAD R8, R14, R23, R17.reuse ;  /* 0x000000170e087224 */ /* 0x100fe400078e0211 */
[----:B01----:R-:W-:Y:S01]  /*0d00*/  IMAD R13, R15, R16, R17 ;  /* 0x000000100f0d7224 */ /* 0x003fe200078e0211 */
[----:B------:R-:W-:Y:S01]  /*0d10*/  IADD3 R17, PT, PT, R6, R17, RZ ;  /* 0x0000001106117210 */ /* 0x000fe20007ffe0ff */
[----:B------:R-:W-:Y:S02]  /*0d20*/  IMAD R8, R8, 0x4, R25 ;  /* 0x0000000408087824 */ /* 0x000fe400078e0219 */
[----:B---3--:R-:W-:Y:S01]  /*0d30*/  IMAD.WIDE R12, R13, 0x4, R10 ;  /* 0x000000040d0c7825 */ /* 0x008fe200078e020a */
[----:B------:R-:W-:Y:S02]  /*0d40*/  ISETP.GE.AND P3, PT, R17, R0, PT ;  /* 0x000000001100720c */ /* 0x000fe40003f66270 */
[----:B------:R-:W0:Y:S04]  /*0d50*/  LDS R19, [R8] ;  /* 0x0000000008137984 */ /* 0x000e280000000800 */
[----:B0-----:R1:W-:Y:S07]  /*0d60*/  STG.E desc[UR12][R12.64], R19 ;  /* 0x000000130c007986 */ /* 0x0013ee000c10190c */
[----:B------:R-:W-:Y:S05]  /*0d70*/  @!P3 BRA `(.L_x_104) ;  /* 0xfffffffc00dcb947 */ /* 0x000fea000383ffff */
.L_x_103:
[----:B------:R-:W-:Y:S05]  /*0d80*/  BSYNC.RECONVERGENT B1 ;  /* 0x0000000000017941 */ /* 0x000fea0003800200 */
.L_x_102:
[----:B------:R-:W-:-:S05]  /*0d90*/  VIADD R15, R15, UR10 ;  /* 0x0000000a0f0f7c36 */ /* 0x000fca0008000000 */
[----:B------:R-:W-:-:S13]  /*0da0*/  ISETP.GE.AND P3, PT, R15, R2, PT ;  /* 0x000000020f00720c */ /* 0x000fda0003f66270 */
[----:B------:R-:W-:Y:S05]  /*0db0*/  @!P3 BRA `(.L_x_105) ;  /* 0xfffffffc009cb947 */ /* 0x000fea000383ffff */
.L_x_101:
[----:B------:R-:W-:Y:S05]  /*0dc0*/  BSYNC.RECONVERGENT B0 ;  /* 0x0000000000007941 */ /* 0x000fea0003800200 */
.L_x_100:
[----:B------:R-:W2:Y:S01]  /*0dd0*/  LDCU UR7, c[0x0][0x3a0] ;  /* 0x00007400ff0777ac */ /* 0x000ea20008000800 */
[----:B------:R-:W2:Y:S01]  /*0de0*/  LDCU UR8, c[0x0][0x39c] ;  /* 0x00007380ff0877ac */ /* 0x000ea20008000800 */
[----:B------:R-:W4:Y:S01]  /*0df0*/  LDCU UR6, c[0x0][0x374] ;  /* 0x00006e80ff0677ac */ /* 0x000f220008000800 */
[----:B--2---:R-:W-:Y:S02]  /*0e00*/  UIADD3 UR7, UPT, UPT, UR7, UR8, URZ ;  /* 0x0000000807077290 */ /* 0x004fe4000fffe0ff */
[----:B----4-:R-:W-:-:S04]  /*0e10*/  UIADD3 UR5, UPT, UPT, UR6, UR5, URZ ;  /* 0x0000000506057290 */ /* 0x010fc8000fffe0ff */
[----:B------:R-:W-:-:S09]  /*0e20*/  UISETP.GE.AND UP0, UPT, UR5, UR7, UPT ;  /* 0x000000070500728c */ /* 0x000fd2000bf06270 */
[----:B------:R-:W-:Y:S05]  /*0e30*/  BRA.U !UP0, `(.L_x_106) ;  /* 0xfffffff508047547 */ /* 0x000fea000b83ffff */
.L_x_73:
[----:B------:R-:W2:Y:S01]  /*0e40*/  LDC R3, c[0x0][0x370] ;  /* 0x0000dc00ff037b82 */ /* 0x000ea20000000800 */
[----:B------:R-:W4:Y:S01]  /*0e50*/  LDCU UR5, c[0x0][0x3a4] ;  /* 0x00007480ff0577ac */ /* 0x000f220008000800 */
[----:B------:R-:W4:Y:S02]  /*0e60*/  LDCU UR6, c[0x0][0x398] ;  /* 0x00007300ff0677ac */ /* 0x000f240008000800 */
[----:B----4-:R-:W-:Y:S01]  /*0e70*/  UIADD3 UR5, UPT, UPT, UR5, UR6, URZ ;  /* 0x0000000605057290 */ /* 0x010fe2000fffe0ff */
[----:B--2---:R-:W-:-:S05]  /*0e80*/  IADD3 R4, PT, PT, R3, R4, RZ ;  /* 0x0000000403047210 */ /* 0x004fca0007ffe0ff */
[----:B------:R-:W-:-:S13]  /*0e90*/  ISETP.GE.AND P3, PT, R4, UR5, PT ;  /* 0x0000000504007c0c */ /* 0x000fda000bf66270 */
[----:B------:R-:W-:Y:S05]  /*0ea0*/  @!P3 BRA `(.L_x_107) ;  /* 0xfffffff000bcb947 */ /* 0x000fea000383ffff */
[----:B------:R-:W-:Y:S05]  /*0eb0*/  EXIT ;  /* 0x000000000000794d */ /* 0x000fea0003800000 */
.L_x_108:
        /* <DEDUP_REMOVED lines=12> */
.L_x_111:


//--------------------- .nv.shared._Z8cal_cudaPiiiiiiiii --------------------------
	.section	.nv.shared._Z8cal_cudaPiiiiiiiii,"aw",@nobits
	.sectionflags	@""
	.align	4
.nv.shared._Z8cal_cudaPiiiiiiiii:
	.zero		50176


//--------------------- .nv.shared.reserved.0     --------------------------
	.section	.nv.shared.reserved.0,"aw",@nobits
	.weak		__nv_reservedSMEM_offset_0_alias
	.size		__nv_reservedSMEM_offset_0_alias, 0, 64
	.other		__nv_reservedSMEM_offset_0_alias,@"STO_CUDA_RESERVED_SHARED STV_DEFAULT"
__nv_reservedSMEM_offset_0_alias:
	.zero		0
	.zero		64


//--------------------- .nv.shared._Z15phase2_cal_cudaPiiiiiiiii --------------------------
	.section	.nv.shared._Z15phase2_cal_cudaPiiiiiiiii,"aw",@nobits
	.sectionflags	@""
	.align	4
.nv.shared._Z15phase2_cal_cudaPiiiiiiiii:
	.zero		50176


//--------------------- .nv.shared._Z15phase3_cal_cudaPiiiiiiiii --------------------------
	.section	.nv.shared._Z15phase3_cal_cudaPiiiiiiiii,"aw",@nobits
	.sectionflags	@""
	.align	4
.nv.shared._Z15phase3_cal_cudaPiiiiiiiii:
	.zero		50176


//--------------------- .nv.constant0._Z8cal_cudaPiiiiiiiii --------------------------
	.section	.nv.constant0._Z8cal_cudaPiiiiiiiii,"a",@progbits
	.sectionflags	@""
	.align	4
.nv.constant0._Z8cal_cudaPiiiiiiiii:
	.zero		936


//--------------------- .nv.constant0._Z15phase2_cal_cudaPiiiiiiiii --------------------------
	.section	.nv.constant0._Z15phase2_cal_cudaPiiiiiiiii,"a",@progbits
	.sectionflags	@""
	.align	4
.nv.constant0._Z15phase2_cal_cudaPiiiiiiiii:
	.zero		936


//--------------------- .nv.constant0._Z15phase3_cal_cudaPiiiiiiiii --------------------------
	.section	.nv.constant0._Z15phase3_cal_cudaPiiiiiiiii,"a",@progbits
	.sectionflags	@""
	.align	4
.nv.constant0._Z15phase3_cal_cudaPiiiiiiiii:
	.zero		936


//--------------------- SYMBOLS --------------------------

	.type		.nv.reservedSmem.offset0,@object
	.size		.nv.reservedSmem.offset0,0x4
	.type		.nv.reservedSmem.cap,@object
	.size		.nv.reservedSmem.cap,0x4
